def matmul_kernel(
    a_ptr,
    b_ptr,
    c_ptr,
    M,
    N,
    K,
    stride_am,
    stride_ak,
    stride_bk,
    stride_bn,
    stride_cm,
    stride_cn,
    BLOCK_M: tl.constexpr,
    BLOCK_N: tl.constexpr,
    BLOCK_K: tl.constexpr,
    GROUP_M: tl.constexpr,
):
    pid = tl.program_id(axis=0)
    num_pid_m = tl.cdiv(M, BLOCK_M)
    num_pid_n = tl.cdiv(N, BLOCK_N)
    num_pid_in_group = GROUP_M * num_pid_n
    group_id = pid // num_pid_in_group
    first_pid_m = group_id * GROUP_M
    group_size_m = min(num_pid_m - first_pid_m, GROUP_M)
    pid_m = first_pid_m + ((pid % num_pid_in_group) % group_size_m)
    pid_n = (pid % num_pid_in_group) // group_size_m

    offs_am = (pid_m * BLOCK_M + tl.arange(0, BLOCK_M)) % M
    offs_bn = (pid_n * BLOCK_N + tl.arange(0, BLOCK_N)) % N
    offs_k = tl.arange(0, BLOCK_K)
    a_ptrs = a_ptr + offs_am[:, None] * stride_am + offs_k[None, :] * stride_ak
    b_ptrs = b_ptr + offs_k[:, None] * stride_bk + offs_bn[None, :] * stride_bn

    acc = tl.zeros((BLOCK_M, BLOCK_N), dtype=tl.float32)
    for kk in range(0, tl.cdiv(K, BLOCK_K)):
        a = tl.load(a_ptrs, mask=offs_k[None, :] < K - kk * BLOCK_K, other=0.0)
        b = tl.load(b_ptrs, mask=offs_k[:, None] < K - kk * BLOCK_K, other=0.0)
        acc = tl.dot(a, b, acc)
        a_ptrs += BLOCK_K * stride_ak
        b_ptrs += BLOCK_K * stride_bk

    c = acc.to(c_ptr.dtype.element_ty)
    offs_cm = pid_m * BLOCK_M + tl.arange(0, BLOCK_M)
    offs_cn = pid_n * BLOCK_N + tl.arange(0, BLOCK_N)
    c_ptrs = c_ptr + offs_cm[:, None] * stride_cm + offs_cn[None, :] * stride_cn
    mask = (offs_cm[:, None] < M) & (offs_cn[None, :] < N)
    tl.store(c_ptrs, c, mask=mask)

# config = {"BLOCK_K": 32, "BLOCK_M": 128, "BLOCK_N": 64, "GROUP_M": 8, "arch": "sm_100", "dtype": "fp16", "num_ctas": 1, "num_stages": 3, "num_warps": 16}
# arch = sm_100


// ===== COMPILED SASS (sm_100a) =====

	.target	sm_100a

	.elftype	@"ET_EXEC"


//--------------------- .note.nv.tkinfo           --------------------------
	.section	.note.nv.tkinfo,"",@"SHT_NOTE"
	.sectionflags	@"SHF_NOTE_NV_TKINFO"
	.tkinfo
        /*0018*/ 	.word	0x00000081
        /*0030*/ 	.string	""
        /*0030*/ 	.string	"ptxas-blackwell"
        /*0030*/ 	.string	"Cuda compilation tools, release 12.9, V12.9.86"
        /*0030*/ 	.string	"Build cuda_12.9.r12.9/compiler.36037853_0"
        /*0030*/ 	.string	"-v  -suppress-debug-info  -lineinfo  -arch sm_100a "



//--------------------- .note.nv.cuver            --------------------------
	.section	.note.nv.cuver,"",@"SHT_NOTE"
	.sectionflags	@"SHF_NOTE_NV_CUVER"
        /*0018*/ 	.short	0x0001
        /*001a*/ 	.short	0x0064
        /*001c*/ 	.short	0x0001
        /*001e*/ 	.short	0x0000
        /*0020*/ 	.short	0x0001
        /*0022*/ 	.short	0x0000


//--------------------- .nv.info                  --------------------------
	.section	.nv.info,"",@"SHT_CUDA_INFO"
	.align	4


	//----- nvinfo : EIATTR_REGCOUNT
	.align		4
        /*0000*/ 	.byte	0x04, 0x2f
        /*0002*/ 	.short	(.L_1 - .L_0)
	.align		4
.L_0:
        /*0004*/ 	.word	index@(matmul_kernel)
        /*0008*/ 	.word	0x00000040


	//----- nvinfo : EIATTR_FRAME_SIZE
	.align		4
.L_1:
        /*000c*/ 	.byte	0x04, 0x11
        /*000e*/ 	.short	(.L_3 - .L_2)
	.align		4
.L_2:
        /*0010*/ 	.word	index@(matmul_kernel)
        /*0014*/ 	.word	0x00000000


	//----- nvinfo : EIATTR_MIN_STACK_SIZE
	.align		4
.L_3:
        /*0018*/ 	.byte	0x04, 0x12
        /*001a*/ 	.short	(.L_5 - .L_4)
	.align		4
.L_4:
        /*001c*/ 	.word	index@(matmul_kernel)
        /*0020*/ 	.word	0x00000000
.L_5:


//--------------------- .nv.info.matmul_kernel    --------------------------
	.section	.nv.info.matmul_kernel,"",@"SHT_CUDA_INFO"
	.sectionflags	@""
	.align	4


	//----- nvinfo : EIATTR_CUDA_API_VERSION
	.align		4
        /*0000*/ 	.byte	0x04, 0x37
        /*0002*/ 	.short	(.L_7 - .L_6)
.L_6:
        /*0004*/ 	.word	0x00000081


	//----- nvinfo : EIATTR_KPARAM_INFO
	.align		4
.L_7:
        /*0008*/ 	.byte	0x04, 0x17
        /*000a*/ 	.short	(.L_9 - .L_8)
.L_8:
        /*000c*/ 	.word	0x00000000
        /*0010*/ 	.short	0x000d
        /*0012*/ 	.short	0x0048
        /*0014*/ 	.byte	0x00, 0xf4, 0x21, 0x00


	//----- nvinfo : EIATTR_KPARAM_INFO
	.align		4
.L_9:
        /*0018*/ 	.byte	0x04, 0x17
        /*001a*/ 	.short	(.L_11 - .L_10)
.L_10:
        /*001c*/ 	.word	0x00000000
        /*0020*/ 	.short	0x000c
        /*0022*/ 	.short	0x0040
        /*0024*/ 	.byte	0x00, 0xf4, 0x21, 0x00


	//----- nvinfo : EIATTR_KPARAM_INFO
	.align		4
.L_11:
        /*0028*/ 	.byte	0x04, 0x17
        /*002a*/ 	.short	(.L_13 - .L_12)
.L_12:
        /*002c*/ 	.word	0x00000000
        /*0030*/ 	.short	0x000b
        /*0032*/ 	.short	0x0038
        /*0034*/ 	.byte	0x00, 0xf0, 0x11, 0x00


	//----- nvinfo : EIATTR_KPARAM_INFO
	.align		4
.L_13:
        /*0038*/ 	.byte	0x04, 0x17
        /*003a*/ 	.short	(.L_15 - .L_14)
.L_14:
        /*003c*/ 	.word	0x00000000
        /*0040*/ 	.short	0x000a
        /*0042*/ 	.short	0x0034
        /*0044*/ 	.byte	0x00, 0xf0, 0x11, 0x00


	//----- nvinfo : EIATTR_KPARAM_INFO
	.align		4
.L_15:
        /*0048*/ 	.byte	0x04, 0x17
        /*004a*/ 	.short	(.L_17 - .L_16)
.L_16:
        /*004c*/ 	.word	0x00000000
        /*0050*/ 	.short	0x0009
        /*0052*/ 	.short	0x0030
        /*0054*/ 	.byte	0x00, 0xf0, 0x11, 0x00


	//----- nvinfo : EIATTR_KPARAM_INFO
	.align		4
.L_17:
        /*0058*/ 	.byte	0x04, 0x17
        /*005a*/ 	.short	(.L_19 - .L_18)
.L_18:
        /*005c*/ 	.word	0x00000000
        /*0060*/ 	.short	0x0008
        /*0062*/ 	.short	0x002c
        /*0064*/ 	.byte	0x00, 0xf0, 0x11, 0x00


	//----- nvinfo : EIATTR_KPARAM_INFO
	.align		4
.L_19:
        /*0068*/ 	.byte	0x04, 0x17
        /*006a*/ 	.short	(.L_21 - .L_20)
.L_20:
        /*006c*/ 	.word	0x00000000
        /*0070*/ 	.short	0x0007
        /*0072*/ 	.short	0x0028
        /*0074*/ 	.byte	0x00, 0xf0, 0x11, 0x00


	//----- nvinfo : EIATTR_KPARAM_INFO
	.align		4
.L_21:
        /*0078*/ 	.byte	0x04, 0x17
        /*007a*/ 	.short	(.L_23 - .L_22)
.L_22:
        /*007c*/ 	.word	0x00000000
        /*0080*/ 	.short	0x0006
        /*0082*/ 	.short	0x0024
        /*0084*/ 	.byte	0x00, 0xf0, 0x11, 0x00


	//----- nvinfo : EIATTR_KPARAM_INFO
	.align		4
.L_23:
        /*0088*/ 	.byte	0x04, 0x17
        /*008a*/ 	.short	(.L_25 - .L_24)
.L_24:
        /*008c*/ 	.word	0x00000000
        /*0090*/ 	.short	0x0005
        /*0092*/ 	.short	0x0020
        /*0094*/ 	.byte	0x00, 0xf0, 0x11, 0x00


	//----- nvinfo : EIATTR_KPARAM_INFO
	.align		4
.L_25:
        /*0098*/ 	.byte	0x04, 0x17
        /*009a*/ 	.short	(.L_27 - .L_26)
.L_26:
        /*009c*/ 	.word	0x00000000
        /*00a0*/ 	.short	0x0004
        /*00a2*/ 	.short	0x001c
        /*00a4*/ 	.byte	0x00, 0xf0, 0x11, 0x00


	//----- nvinfo : EIATTR_KPARAM_INFO
	.align		4
.L_27:
        /*00a8*/ 	.byte	0x04, 0x17
        /*00aa*/ 	.short	(.L_29 - .L_28)
.L_28:
        /*00ac*/ 	.word	0x00000000
        /*00b0*/ 	.short	0x0003
        /*00b2*/ 	.short	0x0018
        /*00b4*/ 	.byte	0x00, 0xf0, 0x11, 0x00


	//----- nvinfo : EIATTR_KPARAM_INFO
	.align		4
.L_29:
        /*00b8*/ 	.byte	0x04, 0x17
        /*00ba*/ 	.short	(.L_31 - .L_30)
.L_30:
        /*00bc*/ 	.word	0x00000000
        /*00c0*/ 	.short	0x0002
        /*00c2*/ 	.short	0x0010
        /*00c4*/ 	.byte	0x00, 0xf4, 0x21, 0x00


	//----- nvinfo : EIATTR_KPARAM_INFO
	.align		4
.L_31:
        /*00c8*/ 	.byte	0x04, 0x17
        /*00ca*/ 	.short	(.L_33 - .L_32)
.L_32:
        /*00cc*/ 	.word	0x00000000
        /*00d0*/ 	.short	0x0001
        /*00d2*/ 	.short	0x0008
        /*00d4*/ 	.byte	0x00, 0xf4, 0x21, 0x00


	//----- nvinfo : EIATTR_KPARAM_INFO
	.align		4
.L_33:
        /*00d8*/ 	.byte	0x04, 0x17
        /*00da*/ 	.short	(.L_35 - .L_34)
.L_34:
        /*00dc*/ 	.word	0x00000000
        /*00e0*/ 	.short	0x0000
        /*00e2*/ 	.short	0x0000
        /*00e4*/ 	.byte	0x00, 0xf4, 0x21, 0x00


	//----- nvinfo : EIATTR_SPARSE_MMA_MASK
	.align		4
.L_35:
        /*00e8*/ 	.byte	0x03, 0x50
        /*00ea*/ 	.short	0x0000


	//----- nvinfo : EIATTR_MAXREG_COUNT
	.align		4
        /*00ec*/ 	.byte	0x03, 0x1b
        /*00ee*/ 	.short	0x0080


	//----- nvinfo : EIATTR_NUM_BARRIERS
	.align		4
        /*00f0*/ 	.byte	0x02, 0x4c
        /*00f2*/ 	.byte	0x01
	.zero		1


	//----- nvinfo : EIATTR_VRC_CTA_INIT_COUNT
	.align		4
        /*00f4*/ 	.byte	0x02, 0x4a
	.zero		1
	.zero		1


	//----- nvinfo : EIATTR_EXIT_INSTR_OFFSETS
	.align		4
        /*00f8*/ 	.byte	0x04, 0x1c
        /*00fa*/ 	.short	(.L_37 - .L_36)


	//   ....[0]....
.L_36:
        /*00fc*/ 	.word	0x00001e80


	//   ....[1]....
        /*0100*/ 	.word	0x00001eb0


	//----- nvinfo : EIATTR_REQNTID
	.align		4
.L_37:
        /*0104*/ 	.byte	0x04, 0x10
        /*0106*/ 	.short	(.L_39 - .L_38)
.L_38:
        /*0108*/ 	.word	0x00000200
        /*010c*/ 	.word	0x00000001
        /*0110*/ 	.word	0x00000001


	//----- nvinfo : EIATTR_CBANK_PARAM_SIZE
	.align		4
.L_39:
        /*0114*/ 	.byte	0x03, 0x19
        /*0116*/ 	.short	0x0050


	//----- nvinfo : EIATTR_PARAM_CBANK
	.align		4
        /*0118*/ 	.byte	0x04, 0x0a
        /*011a*/ 	.short	(.L_41 - .L_40)
	.align		4
.L_40:
        /*011c*/ 	.word	index@(.nv.constant0.matmul_kernel)
        /*0120*/ 	.short	0x0380
        /*0122*/ 	.short	0x0050


	//----- nvinfo : EIATTR_SW_WAR
	.align		4
.L_41:
        /*0124*/ 	.byte	0x04, 0x36
        /*0126*/ 	.short	(.L_43 - .L_42)
.L_42:
        /*0128*/ 	.word	0x00000008
.L_43:


//--------------------- .nv.compat                --------------------------
	.section	.nv.compat,"",@"SHT_CUDA_COMPAT_INFO"
	.align	4
        /*0000*/ 	.byte	0x02, 0x02, 0x01, 0x00, 0x02, 0x05, 0x05, 0x00, 0x02, 0x03, 0x00, 0x00, 0x02, 0x06, 0x01, 0x00


//--------------------- .nv.callgraph             --------------------------
	.section	.nv.callgraph,"",@"SHT_CUDA_CALLGRAPH"
	.align	4
	.sectionentsize	8
	.align		4
        /*0000*/ 	.word	0x00000000
	.align		4
        /*0004*/ 	.word	0xffffffff
	.align		4
        /*0008*/ 	.word	0x00000000
	.align		4
        /*000c*/ 	.word	0xfffffffe
	.align		4
        /*0010*/ 	.word	0x00000000
	.align		4
        /*0014*/ 	.word	0xfffffffd
	.align		4
        /*0018*/ 	.word	0x00000000
	.align		4
        /*001c*/ 	.word	0xfffffffc


//--------------------- .text.matmul_kernel       --------------------------
	.section	.text.matmul_kernel,"ax",@progbits
	.align	128
        .global         matmul_kernel
        .type           matmul_kernel,@function
        .size           matmul_kernel,(.L_x_4 - matmul_kernel)
        .other          matmul_kernel,@"STO_CUDA_ENTRY STV_DEFAULT"
matmul_kernel:
.text.matmul_kernel:
[----:B------:R-:W0:Y:S08]  /*0000*/  LDC R1, c[0x0][0x37c] ;  /* 0x0000df00ff017b82 */ /* 0x000e300000000800 */
[----:B------:R-:W1:Y:S01]  /*0010*/  LDC.64 R8, c[0x0][0x398] ;  /* 0x0000e600ff087b82 */ /* 0x000e620000000a00 */
[----:B------:R-:W2:Y:S01]  /*0020*/  S2R R5, SR_CTAID.X ;  /* 0x0000000000057919 */ /* 0x000ea20000002500 */
[----:B------:R-:W3:Y:S01]  /*0030*/  LDCU UR4, c[0x0][0x3a0] ;  /* 0x00007400ff0477ac */ /* 0x000ee20008000800 */
[----:B------:R-:W4:Y:S01]  /*0040*/  S2R R20, SR_TID.X ;  /* 0x0000000000147919 */ /* 0x000f220000002100 */
[----:B------:R-:W-:Y:S01]  /*0050*/  UMOV UR5, 0x400 ;  /* 0x0000040000057882 */ /* 0x000fe20000000000 */
[----:B------:R-:W0:Y:S03]  /*0060*/  LDCU.64 UR8, c[0x0][0x358] ;  /* 0x00006b00ff0877ac */ /* 0x000e260008000a00 */
[----:B------:R-:W5:Y:S01]  /*0070*/  S2UR UR6, SR_CgaCtaId ;  /* 0x00000000000679c3 */ /* 0x000f620000008800 */
[----:B------:R-:W0:Y:S01]  /*0080*/  LDCU UR7, c[0x0][0x3a0] ;  /* 0x00007400ff0777ac */ /* 0x000e220008000800 */
[----:B---3--:R-:W-:Y:S01]  /*0090*/  UIADD3 UR4, UPT, UPT, UR4, 0x1f, URZ ;  /* 0x0000001f04047890 */ /* 0x008fe2000fffe0ff */
[----:B-1----:R-:W-:-:S03]  /*00a0*/  VIADD R0, R9, 0x3f ;  /* 0x0000003f09007836 */ /* 0x002fc60000000000 */
[----:B------:R-:W-:Y:S02]  /*00b0*/  UISETP.GT.AND UP0, UPT, UR4, 0x1f, UPT ;  /* 0x0000001f0400788c */ /* 0x000fe4000bf04270 */
[----:B------:R-:W-:Y:S01]  /*00c0*/  SHF.R.S32.HI R3, RZ, 0x1f, R0 ;  /* 0x0000001fff037819 */ /* 0x000fe20000011400 */
[----:B-----5:R-:W-:-:S03]  /*00d0*/  ULEA UR5, UR6, UR5, 0x18 ;  /* 0x0000000506057291 */ /* 0x020fc6000f8ec0ff */
[----:B------:R-:W-:Y:S02]  /*00e0*/  LEA.HI R3, R3, R0, RZ, 0x6 ;  /* 0x0000000003037211 */ /* 0x000fe400078f30ff */
[----:B--2---:R-:W-:Y:S02]  /*00f0*/  IABS R10, R5 ;  /* 0x00000005000a7213 */ /* 0x004fe40000000000 */
[----:B------:R-:W-:Y:S02]  /*0100*/  SHF.R.S32.HI R3, RZ, 0x6, R3 ;  /* 0x00000006ff037819 */ /* 0x000fe40000011403 */
[----:B----4-:R-:W-:Y:S02]  /*0110*/  SHF.R.U32.HI R34, RZ, 0x7, R20 ;  /* 0x00000007ff227819 */ /* 0x010fe40000011614 */
[----:B------:R-:W-:Y:S01]  /*0120*/  LOP3.LUT R45, R20, 0x7f, RZ, 0xc0, !PT ;  /* 0x0000007f142d7812 */ /* 0x000fe200078ec0ff */
[----:B------:R-:W-:Y:S01]  /*0130*/  IMAD.SHL.U32 R4, R3, 0x8, RZ ;  /* 0x0000000803047824 */ /* 0x000fe200078e00ff */
[----:B------:R-:W-:-:S04]  /*0140*/  SGXT.U32 R34, R34, 0x2 ;  /* 0x000000022222781a */ /* 0x000fc80000000000 */
[-C--:B------:R-:W-:Y:S02]  /*0150*/  IABS R7, R4.reuse ;  /* 0x0000000400077213 */ /* 0x080fe40000000000 */
[----:B------:R-:W-:Y:S02]  /*0160*/  IABS R12, R4 ;  /* 0x00000004000c7213 */ /* 0x000fe40000000000 */
[----:B------:R-:W1:Y:S01]  /*0170*/  I2F.RP R0, R7 ;  /* 0x0000000700007306 */ /* 0x000e620000209400 */
[C---:B------:R-:W-:Y:S02]  /*0180*/  LOP3.LUT R52, R34.reuse, 0x4, RZ, 0xfc, !PT ;  /* 0x0000000422347812 */ /* 0x040fe400078efcff */
[C---:B------:R-:W-:Y:S02]  /*0190*/  LOP3.LUT R51, R34.reuse, 0x8, RZ, 0xfc, !PT ;  /* 0x0000000822337812 */ /* 0x040fe400078efcff */
[C---:B------:R-:W-:Y:S02]  /*01a0*/  LOP3.LUT R50, R34.reuse, 0xc, RZ, 0xfc, !PT ;  /* 0x0000000c22327812 */ /* 0x040fe400078efcff */
[----:B------:R-:W-:-:S02]  /*01b0*/  LOP3.LUT R49, R34, 0x10, RZ, 0xfc, !PT ;  /* 0x0000001022317812 */ /* 0x000fc400078efcff */
[C---:B------:R-:W-:Y:S02]  /*01c0*/  LOP3.LUT R48, R34.reuse, 0x14, RZ, 0xfc, !PT ;  /* 0x0000001422307812 */ /* 0x040fe400078efcff */
[C---:B------:R-:W-:Y:S02]  /*01d0*/  LOP3.LUT R47, R34.reuse, 0x18, RZ, 0xfc, !PT ;  /* 0x00000018222f7812 */ /* 0x040fe400078efcff */
[----:B------:R-:W-:Y:S01]  /*01e0*/  LOP3.LUT R46, R34, 0x1c, RZ, 0xfc, !PT ;  /* 0x0000001c222e7812 */ /* 0x000fe200078efcff */
[----:B-1----:R-:W1:Y:S02]  /*01f0*/  MUFU.RCP R0, R0 ;  /* 0x0000000000007308 */ /* 0x002e640000001000 */
[----:B-1----:R-:W-:Y:S02]  /*0200*/  VIADD R2, R0, 0xffffffe ;  /* 0x0ffffffe00027836 */ /* 0x002fe40000000000 */
[----:B------:R-:W-:-:S04]  /*0210*/  IMAD.MOV R0, RZ, RZ, -R12 ;  /* 0x000000ffff007224 */ /* 0x000fc800078e0a0c */
[----:B------:R1:W2:Y:S02]  /*0220*/  F2I.FTZ.U32.TRUNC.NTZ R3, R2 ;  /* 0x0000000200037305 */ /* 0x0002a4000021f000 */
[----:B-1----:R-:W-:Y:S02]  /*0230*/  IMAD.MOV.U32 R2, RZ, RZ, RZ ;  /* 0x000000ffff027224 */ /* 0x002fe400078e00ff */
[----:B--2---:R-:W-:-:S04]  /*0240*/  IMAD.MOV R6, RZ, RZ, -R3 ;  /* 0x000000ffff067224 */ /* 0x004fc800078e0a03 */
[----:B------:R-:W-:Y:S02]  /*0250*/  IMAD R11, R6, R7, RZ ;  /* 0x00000007060b7224 */ /* 0x000fe400078e02ff */
[----:B------:R-:W-:Y:S02]  /*0260*/  IMAD.MOV.U32 R6, RZ, RZ, R10 ;  /* 0x000000ffff067224 */ /* 0x000fe400078e000a */
[----:B------:R-:W-:-:S06]  /*0270*/  IMAD.HI.U32 R3, R3, R11, R2 ;  /* 0x0000000b03037227 */ /* 0x000fcc00078e0002 */
[----:B------:R-:W-:-:S04]  /*0280*/  IMAD.HI.U32 R3, R3, R6, RZ ;  /* 0x0000000603037227 */ /* 0x000fc800078e00ff */
[----:B------:R-:W-:-:S05]  /*0290*/  IMAD R0, R3, R0, R6 ;  /* 0x0000000003007224 */ /* 0x000fca00078e0206 */
[----:B------:R-:W-:-:S13]  /*02a0*/  ISETP.GT.U32.AND P1, PT, R7, R0, PT ;  /* 0x000000000700720c */ /* 0x000fda0003f24070 */
[----:B------:R-:W-:Y:S02]  /*02b0*/  @!P1 IMAD.IADD R0, R0, 0x1, -R7 ;  /* 0x0000000100009824 */ /* 0x000fe400078e0a07 */
[----:B------:R-:W-:Y:S01]  /*02c0*/  @!P1 VIADD R3, R3, 0x1 ;  /* 0x0000000103039836 */ /* 0x000fe20000000000 */
[----:B------:R-:W-:Y:S02]  /*02d0*/  ISETP.NE.AND P1, PT, R4, RZ, PT ;  /* 0x000000ff0400720c */ /* 0x000fe40003f25270 */
[----:B------:R-:W-:Y:S02]  /*02e0*/  ISETP.GE.U32.AND P0, PT, R0, R7, PT ;  /* 0x000000070000720c */ /* 0x000fe40003f06070 */
[----:B------:R-:W-:-:S04]  /*02f0*/  LOP3.LUT R0, R5, R4, RZ, 0x3c, !PT ;  /* 0x0000000405007212 */ /* 0x000fc800078e3cff */
[----:B------:R-:W-:Y:S01]  /*0300*/  ISETP.GE.AND P2, PT, R0, RZ, PT ;  /* 0x000000ff0000720c */ /* 0x000fe20003f46270 */
[----:B------:R-:W-:-:S06]  /*0310*/  VIADD R0, R8, 0x7f ;  /* 0x0000007f08007836 */ /* 0x000fcc0000000000 */
[----:B------:R-:W-:-:S04]  /*0320*/  @P0 VIADD R3, R3, 0x1 ;  /* 0x0000000103030836 */ /* 0x000fc80000000000 */
[----:B------:R-:W-:Y:S01]  /*0330*/  IMAD.MOV.U32 R2, RZ, RZ, R3 ;  /* 0x000000ffff027224 */ /* 0x000fe200078e0003 */
[----:B------:R-:W-:-:S03]  /*0340*/  SHF.R.S32.HI R3, RZ, 0x1f, R0 ;  /* 0x0000001fff037819 */ /* 0x000fc60000011400 */
[----:B------:R-:W-:Y:S01]  /*0350*/  @!P2 IMAD.MOV R2, RZ, RZ, -R2 ;  /* 0x000000ffff02a224 */ /* 0x000fe200078e0a02 */
[----:B------:R-:W-:Y:S02]  /*0360*/  @!P1 LOP3.LUT R2, RZ, R4, RZ, 0x33, !PT ;  /* 0x00000004ff029212 */ /* 0x000fe400078e33ff */
[----:B------:R-:W-:-:S03]  /*0370*/  LEA.HI R3, R3, R0, RZ, 0x7 ;  /* 0x0000000003037211 */ /* 0x000fc600078f38ff */
[----:B------:R-:W-:Y:S02]  /*0380*/  IMAD.SHL.U32 R6, R2, 0x8, RZ ;  /* 0x0000000802067824 */ /* 0x000fe400078e00ff */
[----:B------:R-:W-:-:S03]  /*0390*/  IMAD.MOV R2, RZ, RZ, -R2 ;  /* 0x000000ffff027224 */ /* 0x000fc600078e0a02 */
[----:B------:R-:W-:Y:S01]  /*03a0*/  LEA.HI.SX32 R3, R3, -R6, 0x19 ;  /* 0x8000000603037211 */ /* 0x000fe200078fcaff */
[----:B------:R-:W-:-:S03]  /*03b0*/  IMAD R4, R4, R2, R5 ;  /* 0x0000000204047224 */ /* 0x000fc600078e0205 */
[----:B------:R-:W-:Y:S02]  /*03c0*/  VIMNMX R13, PT, PT, R3, 0x8, PT ;  /* 0x00000008030d7848 */ /* 0x000fe40003fe0100 */
[----:B------:R-:W-:Y:S02]  /*03d0*/  IABS R11, R4 ;  /* 0x00000004000b7213 */ /* 0x000fe40000000000 */
[----:B------:R-:W-:-:S04]  /*03e0*/  IABS R7, R13 ;  /* 0x0000000d00077213 */ /* 0x000fc80000000000 */
[----:B------:R-:W1:Y:S08]  /*03f0*/  I2F.RP R0, R7 ;  /* 0x0000000700007306 */ /* 0x000e700000209400 */
[----:B-1----:R-:W1:Y:S02]  /*0400*/  MUFU.RCP R0, R0 ;  /* 0x0000000000007308 */ /* 0x002e640000001000 */
[----:B-1----:R-:W-:-:S06]  /*0410*/  VIADD R3, R0, 0xffffffe ;  /* 0x0ffffffe00037836 */ /* 0x002fcc0000000000 */
[----:B------:R-:W1:Y:S02]  /*0420*/  F2I.FTZ.U32.TRUNC.NTZ R3, R3 ;  /* 0x0000000300037305 */ /* 0x000e64000021f000 */
[----:B-1----:R-:W-:-:S04]  /*0430*/  IMAD.MOV R10, RZ, RZ, -R3 ;  /* 0x000000ffff0a7224 */ /* 0x002fc800078e0a03 */
[----:B------:R-:W-:Y:S01]  /*0440*/  IMAD.MOV.U32 R2, RZ, RZ, R10 ;  /* 0x000000ffff027224 */ /* 0x000fe200078e000a */
[----:B------:R-:W-:-:S03]  /*0450*/  IABS R10, R13 ;  /* 0x0000000d000a7213 */ /* 0x000fc60000000000 */
[----:B------:R-:W-:Y:S02]  /*0460*/  IMAD R5, R2, R7, RZ ;  /* 0x0000000702057224 */ /* 0x000fe400078e02ff */
[----:B------:R-:W-:Y:S02]  /*0470*/  IMAD.MOV.U32 R2, RZ, RZ, RZ ;  /* 0x000000ffff027224 */ /* 0x000fe400078e00ff */
[----:B------:R-:W-:Y:S02]  /*0480*/  IMAD.MOV R0, RZ, RZ, -R10 ;  /* 0x000000ffff007224 */ /* 0x000fe400078e0a0a */
        /* <DEDUP_REMOVED lines=9> */
[----:B------:R-:W-:-:S07]  /*0520*/  ISETP.GE.AND P2, PT, R0, RZ, PT ;  /* 0x000000ff0000720c */ /* 0x000fce0003f46270 */
[----:B------:R-:W-:-:S06]  /*0530*/  @P0 VIADD R2, R2, 0x1 ;  /* 0x0000000102020836 */ /* 0x000fcc0000000000 */
[----:B------:R-:W-:Y:S01]  /*0540*/  @!P2 IMAD.MOV R2, RZ, RZ, -R2 ;  /* 0x000000ffff02a224 */ /* 0x000fe200078e0a02 */
[----:B------:R-:W-:-:S05]  /*0550*/  @!P1 LOP3.LUT R2, RZ, R13, RZ, 0x33, !PT ;  /* 0x0000000dff029212 */ /* 0x000fca00078e33ff */
[----:B------:R-:W-:Y:S02]  /*0560*/  IMAD.MOV R0, RZ, RZ, -R2 ;  /* 0x000000ffff007224 */ /* 0x000fe400078e0a02 */
[----:B------:R-:W-:Y:S02]  /*0570*/  IMAD.SHL.U32 R35, R2, 0x40, RZ ;  /* 0x0000004002237824 */ /* 0x000fe400078e00ff */
[----:B------:R-:W-:-:S04]  /*0580*/  IMAD R0, R13, R0, R4 ;  /* 0x000000000d007224 */ /* 0x000fc800078e0204 */
[----:B------:R-:W-:-:S04]  /*0590*/  IMAD.IADD R0, R6, 0x1, R0 ;  /* 0x0000000106007824 */ /* 0x000fc800078e0200 */
[----:B------:R-:W-:Y:S01]  /*05a0*/  IMAD R45, R0, 0x80, R45 ;  /* 0x00000080002d7824 */ /* 0x000fe200078e022d */
[----:B0-----:R-:W-:Y:S06]  /*05b0*/  BRA.U UP0, `(.L_x_0) ;  /* 0x0000000100207547 */ /* 0x001fec000b800000 */
[C---:B------:R-:W-:Y:S01]  /*05c0*/  IMAD.SHL.U32 R44, R20.reuse, 0x2, RZ ;  /* 0x00000002142c7824 */ /* 0x040fe200078e00ff */
[----:B------:R-:W-:Y:S01]  /*05d0*/  SHF.R.U32.HI R54, RZ, 0x2, R20 ;  /* 0x00000002ff367819 */ /* 0x000fe20000011614 */
[----:B------:R-:W-:Y:S01]  /*05e0*/  IMAD.SHL.U32 R53, R20, 0x8, RZ ;  /* 0x0000000814357824 */ /* 0x000fe200078e00ff */
[----:B------:R-:W-:Y:S02]  /*05f0*/  CS2R R24, SRZ ;  /* 0x0000000000187805 */ /* 0x000fe4000001ff00 */
[----:B------:R-:W-:Y:S02]  /*0600*/  CS2R R16, SRZ ;  /* 0x0000000000107805 */ /* 0x000fe4000001ff00 */
[----:B------:R-:W-:Y:S02]  /*0610*/  CS2R R26, SRZ ;  /* 0x00000000001a7805 */ /* 0x000fe4000001ff00 */
[----:B------:R-:W-:Y:S01]  /*0620*/  CS2R R18, SRZ ;  /* 0x0000000000127805 */ /* 0x000fe2000001ff00 */
[----:B------:R-:W-:Y:S06]  /*0630*/  BRA `(.L_x_1) ;  /* 0x0000000c00b47947 */ /* 0x000fec0003800000 */
.L_x_0:
[----:B------:R-:W-:Y:S01]  /*0640*/  IABS R0, R8 ;  /* 0x0000000800007213 */ /* 0x000fe20000000000 */
[C---:B------:R-:W-:Y:S01]  /*0650*/  IMAD.SHL.U32 R44, R20.reuse, 0x2, RZ ;  /* 0x00000002142c7824 */ /* 0x040fe200078e00ff */
[----:B------:R-:W-:Y:S01]  /*0660*/  IABS R4, R9 ;  /* 0x0000000900047213 */ /* 0x000fe20000000000 */
[C---:B------:R-:W-:Y:S01]  /*0670*/  IMAD.SHL.U32 R53, R20.reuse, 0x8, RZ ;  /* 0x0000000814357824 */ /* 0x040fe200078e00ff */
[----:B------:R-:W0:Y:S01]  /*0680*/  I2F.RP R10, R0 ;  /* 0x00000000000a7306 */ /* 0x000e220000209400 */
[----:B------:R-:W-:Y:S01]  /*0690*/  IABS R17, R45 ;  /* 0x0000002d00117213 */ /* 0x000fe20000000000 */
[----:B------:R-:W1:Y:S01]  /*06a0*/  LDCU.64 UR10, c[0x0][0x388] ;  /* 0x00007100ff0a77ac */ /* 0x000e620008000a00 */
[--C-:B------:R-:W-:Y:S01]  /*06b0*/  SHF.R.U32.HI R12, RZ, 0x5, R20.reuse ;  /* 0x00000005ff0c7819 */ /* 0x100fe20000011614 */
[----:B------:R-:W2:Y:S01]  /*06c0*/  LDC R55, c[0x0][0x3a8] ;  /* 0x0000ea00ff377b82 */ /* 0x000ea20000000800 */
[----:B------:R-:W-:Y:S01]  /*06d0*/  LOP3.LUT R18, R20, 0x1f, RZ, 0xc0, !PT ;  /* 0x0000001f14127812 */ /* 0x000fe200078ec0ff */
[----:B------:R-:W3:Y:S01]  /*06e0*/  LDCU UR6, c[0x0][0x3a4] ;  /* 0x00007480ff0677ac */ /* 0x000ee20008000800 */
[----:B------:R-:W-:Y:S01]  /*06f0*/  LOP3.LUT R40, RZ, R9, RZ, 0x33, !PT ;  /* 0x00000009ff287212 */ /* 0x000fe200078e33ff */
[----:B------:R-:W4:Y:S01]  /*0700*/  I2F.RP R5, R4 ;  /* 0x0000000400057306 */ /* 0x000f220000209400 */
[----:B------:R-:W-:Y:S01]  /*0710*/  SHF.R.U32.HI R54, RZ, 0x2, R20 ;  /* 0x00000002ff367819 */ /* 0x000fe20000011614 */
[----:B------:R-:W5:Y:S01]  /*0720*/  LDCU.64 UR12, c[0x0][0x380] ;  /* 0x00007000ff0c77ac */ /* 0x000f620008000a00 */
[----:B------:R-:W-:-:S02]  /*0730*/  CS2R R28, SRZ ;  /* 0x00000000001c7805 */ /* 0x000fc4000001ff00 */
[----:B------:R-:W-:Y:S02]  /*0740*/  CS2R R30, SRZ ;  /* 0x00000000001e7805 */ /* 0x000fe4000001ff00 */
[----:B------:R-:W-:Y:S02]  /*0750*/  CS2R R24, SRZ ;  /* 0x0000000000187805 */ /* 0x000fe4000001ff00 */
[----:B------:R-:W-:Y:S02]  /*0760*/  CS2R R26, SRZ ;  /* 0x00000000001a7805 */ /* 0x000fe4000001ff00 */
[----:B------:R-:W-:Y:S01]  /*0770*/  CS2R R22, SRZ ;  /* 0x0000000000167805 */ /* 0x000fe2000001ff00 */
[----:B0-----:R-:W0:Y:S08]  /*0780*/  MUFU.RCP R10, R10 ;  /* 0x0000000a000a7308 */ /* 0x001e300000001000 */
[----:B----4-:R-:W4:Y:S01]  /*0790*/  MUFU.RCP R5, R5 ;  /* 0x0000000500057308 */ /* 0x010f220000001000 */
[----:B--2---:R-:W-:-:S02]  /*07a0*/  IMAD R61, R46, R55, RZ ;  /* 0x000000372e3d7224 */ /* 0x004fc400078e02ff */
[-C--:B------:R-:W-:Y:S02]  /*07b0*/  IMAD R60, R47, R55.reuse, RZ ;  /* 0x000000372f3c7224 */ /* 0x080fe400078e02ff */
[----:B------:R-:W-:Y:S02]  /*07c0*/  IMAD R59, R48, R55, RZ ;  /* 0x00000037303b7224 */ /* 0x000fe400078e02ff */
[----:B0-----:R-:W-:Y:S01]  /*07d0*/  VIADD R6, R10, 0xffffffe ;  /* 0x0ffffffe0a067836 */ /* 0x001fe20000000000 */
[----:B------:R-:W-:Y:S01]  /*07e0*/  LEA.HI R10, R20, R35, RZ, 0x1b ;  /* 0x00000023140a7211 */ /* 0x000fe200078fd8ff */
[-C--:B------:R-:W-:Y:S02]  /*07f0*/  IMAD R58, R49, R55.reuse, RZ ;  /* 0x00000037313a7224 */ /* 0x080fe400078e02ff */
[----:B------:R0:W2:Y:S01]  /*0800*/  F2I.FTZ.U32.TRUNC.NTZ R7, R6 ;  /* 0x0000000600077305 */ /* 0x0000a2000021f000 */
[----:B------:R-:W-:Y:S02]  /*0810*/  IMAD R57, R50, R55, RZ ;  /* 0x0000003732397224 */ /* 0x000fe400078e02ff */
[----:B----4-:R-:W-:-:S02]  /*0820*/  VIADD R2, R5, 0xffffffe ;  /* 0x0ffffffe05027836 */ /* 0x010fc40000000000 */
[C---:B------:R-:W-:Y:S02]  /*0830*/  VIADD R16, R10.reuse, 0x30 ;  /* 0x000000300a107836 */ /* 0x040fe40000000000 */
[----:B------:R-:W-:Y:S01]  /*0840*/  VIADD R10, R10, 0x10 ;  /* 0x000000100a0a7836 */ /* 0x000fe20000000000 */
[----:B------:R4:W1:Y:S01]  /*0850*/  F2I.FTZ.U32.TRUNC.NTZ R3, R2 ;  /* 0x0000000200037305 */ /* 0x000862000021f000 */
[----:B0-----:R-:W-:Y:S02]  /*0860*/  IMAD.MOV.U32 R6, RZ, RZ, RZ ;  /* 0x000000ffff067224 */ /* 0x001fe400078e00ff */
[----:B------:R-:W-:Y:S01]  /*0870*/  IMAD R56, R51, R55, RZ ;  /* 0x0000003733387224 */ /* 0x000fe200078e02ff */
[----:B------:R-:W-:Y:S02]  /*0880*/  IABS R15, R10 ;  /* 0x0000000a000f7213 */ /* 0x000fe40000000000 */
[----:B------:R-:W-:Y:S01]  /*0890*/  ISETP.GE.AND P2, PT, R10, RZ, PT ;  /* 0x000000ff0a00720c */ /* 0x000fe20003f46270 */
[----:B--2---:R-:W-:-:S02]  /*08a0*/  IMAD.MOV R11, RZ, RZ, -R7 ;  /* 0x000000ffff0b7224 */ /* 0x004fc400078e0a07 */
[----:B----4-:R-:W-:Y:S02]  /*08b0*/  IMAD.MOV.U32 R2, RZ, RZ, RZ ;  /* 0x000000ffff027224 */ /* 0x010fe400078e00ff */
[----:B------:R-:W-:-:S04]  /*08c0*/  IMAD R11, R11, R0, RZ ;  /* 0x000000000b0b7224 */ /* 0x000fc800078e02ff */
[----:B------:R-:W-:Y:S01]  /*08d0*/  IMAD.HI.U32 R7, R7, R11, R6 ;  /* 0x0000000b07077227 */ /* 0x000fe200078e0006 */
[----:B------:R-:W-:Y:S02]  /*08e0*/  SGXT.U32 R6, R12, 0x4 ;  /* 0x000000040c06781a */ /* 0x000fe40000000000 */
[----:B------:R-:W-:Y:S01]  /*08f0*/  IABS R11, R16 ;  /* 0x00000010000b7213 */ /* 0x000fe20000000000 */
[----:B-1----:R-:W-:Y:S01]  /*0900*/  IMAD.MOV R5, RZ, RZ, -R3 ;  /* 0x000000ffff057224 */ /* 0x002fe200078e0a03 */
[----:B------:R-:W-:Y:S01]  /*0910*/  LOP3.LUT R6, R35, R6, RZ, 0xfc, !PT ;  /* 0x0000000623067212 */ /* 0x000fe200078efcff */
[----:B------:R-:W-:-:S03]  /*0920*/  IMAD.HI.U32 R7, R7, R17, RZ ;  /* 0x0000001107077227 */ /* 0x000fc600078e00ff */
[----:B------:R-:W-:Y:S01]  /*0930*/  LOP3.LUT R14, R6, 0x20, RZ, 0xfc, !PT ;  /* 0x00000020060e7812 */ /* 0x000fe200078efcff */
[----:B------:R-:W-:Y:S01]  /*0940*/  IMAD.MOV R7, RZ, RZ, -R7 ;  /* 0x000000ffff077224 */ /* 0x000fe200078e0a07 */
[----:B------:R-:W-:Y:S01]  /*0950*/  IABS R19, R6 ;  /* 0x0000000600137213 */ /* 0x000fe20000000000 */
[----:B------:R-:W-:Y:S01]  /*0960*/  IMAD R5, R5, R4, RZ ;  /* 0x0000000405057224 */ /* 0x000fe200078e02ff */
[----:B------:R-:W-:Y:S01]  /*0970*/  IABS R13, R14 ;  /* 0x0000000e000d7213 */ /* 0x000fe20000000000 */
[----:B------:R-:W-:Y:S02]  /*0980*/  IMAD R17, R0, R7, R17 ;  /* 0x0000000700117224 */ /* 0x000fe400078e0211 */
[----:B------:R-:W-:-:S03]  /*0990*/  IMAD.HI.U32 R2, R3, R5, R2 ;  /* 0x0000000503027227 */ /* 0x000fc600078e0002 */
[----:B------:R-:W-:-:S03]  /*09a0*/  ISETP.GT.U32.AND P0, PT, R0, R17, PT ;  /* 0x000000110000720c */ /* 0x000fc60003f04070 */
[----:B------:R-:W-:-:S04]  /*09b0*/  IMAD.HI.U32 R3, R2, R11, RZ ;  /* 0x0000000b02037227 */ /* 0x000fc800078e00ff */
[----:B------:R-:W-:-:S04]  /*09c0*/  IMAD.HI.U32 R5, R2, R13, RZ ;  /* 0x0000000d02057227 */ /* 0x000fc800078e00ff */
[----:B------:R-:W-:-:S04]  /*09d0*/  IMAD.HI.U32 R7, R2, R15, RZ ;  /* 0x0000000f02077227 */ /* 0x000fc800078e00ff */
[----:B------:R-:W-:Y:S02]  /*09e0*/  IMAD.MOV R3, RZ, RZ, -R3 ;  /* 0x000000ffff037224 */ /* 0x000fe400078e0a03 */
[----:B------:R-:W-:Y:S02]  /*09f0*/  IMAD.MOV R5, RZ, RZ, -R5 ;  /* 0x000000ffff057224 */ /* 0x000fe400078e0a05 */
[----:B------:R-:W-:Y:S02]  /*0a00*/  IMAD.MOV R12, RZ, RZ, -R7 ;  /* 0x000000ffff0c7224 */ /* 0x000fe400078e0a07 */
[C---:B------:R-:W-:Y:S02]  /*0a10*/  IMAD R7, R4.reuse, R3, R11 ;  /* 0x0000000304077224 */ /* 0x040fe400078e020b */
[C---:B------:R-:W-:Y:S02]  /*0a20*/  IMAD R11, R4.reuse, R5, R13 ;  /* 0x00000005040b7224 */ /* 0x040fe400078e020d */
[----:B------:R-:W-:Y:S01]  /*0a30*/  @!P0 IMAD.IADD R17, R17, 0x1, -R0 ;  /* 0x0000000111118824 */ /* 0x000fe200078e0a00 */
[----:B------:R-:W-:Y:S01]  /*0a40*/  ISETP.GT.U32.AND P3, PT, R4, R7, PT ;  /* 0x000000070400720c */ /* 0x000fe20003f64070 */
[----:B------:R-:W-:Y:S01]  /*0a50*/  IMAD.HI.U32 R2, R2, R19, RZ ;  /* 0x0000001302027227 */ /* 0x000fe200078e00ff */
[----:B------:R-:W-:-:S02]  /*0a60*/  ISETP.GT.U32.AND P4, PT, R4, R11, PT ;  /* 0x0000000b0400720c */ /* 0x000fc40003f84070 */
[----:B------:R-:W-:Y:S01]  /*0a70*/  ISETP.GT.U32.AND P6, PT, R0, R17, PT ;  /* 0x000000110000720c */ /* 0x000fe20003fc4070 */
[----:B------:R-:W-:Y:S01]  /*0a80*/  IMAD R13, R4, R12, R15 ;  /* 0x0000000c040d7224 */ /* 0x000fe200078e020f */
[C---:B------:R-:W-:Y:S01]  /*0a90*/  LOP3.LUT R12, R20.reuse, 0x7, RZ, 0xc0, !PT ;  /* 0x00000007140c7812 */ /* 0x040fe200078ec0ff */
[----:B------:R-:W-:Y:S01]  /*0aa0*/  IMAD.SHL.U32 R3, R20, 0x10, RZ ;  /* 0x0000001014037824 */ /* 0x000fe200078e00ff */
[----:B------:R-:W-:Y:S01]  /*0ab0*/  ISETP.GE.AND P0, PT, R16, RZ, PT ;  /* 0x000000ff1000720c */ /* 0x000fe20003f06270 */
[----:B------:R-:W-:Y:S01]  /*0ac0*/  IMAD.MOV R15, RZ, RZ, -R2 ;  /* 0x000000ffff0f7224 */ /* 0x000fe200078e0a02 */
[----:B------:R-:W-:Y:S02]  /*0ad0*/  LOP3.LUT R2, R53, 0x30, R44, 0x48, !PT ;  /* 0x0000003035027812 */ /* 0x000fe400078e482c */
[----:B------:R-:W-:Y:S01]  /*0ae0*/  LOP3.LUT R3, R3, 0x600, RZ, 0xc0, !PT ;  /* 0x0000060003037812 */ /* 0x000fe200078ec0ff */
[----:B------:R-:W-:Y:S01]  /*0af0*/  IMAD R15, R4, R15, R19 ;  /* 0x0000000f040f7224 */ /* 0x000fe200078e0213 */
[----:B------:R-:W-:Y:S01]  /*0b00*/  LEA R5, R12, UR5, 0x6 ;  /* 0x000000050c057c11 */ /* 0x000fe2000f8e30ff */
[----:B------:R-:W-:Y:S01]  /*0b10*/  @!P4 IMAD.IADD R11, R11, 0x1, -R4 ;  /* 0x000000010b0bc824 */ /* 0x000fe200078e0a04 */
[----:B------:R-:W-:Y:S01]  /*0b20*/  ISETP.GT.U32.AND P1, PT, R4, R13, PT ;  /* 0x0000000d0400720c */ /* 0x000fe20003f24070 */
[----:B------:R-:W-:Y:S01]  /*0b30*/  @!P6 IMAD.IADD R17, R17, 0x1, -R0 ;  /* 0x000000011111e824 */ /* 0x000fe200078e0a00 */
[----:B------:R-:W-:Y:S01]  /*0b40*/  IADD3 R5, PT, PT, R2, R5, R3 ;  /* 0x0000000502057210 */ /* 0x000fe20007ffe003 */
[----:B------:R-:W-:Y:S01]  /*0b50*/  @!P3 IMAD.IADD R7, R7, 0x1, -R4 ;  /* 0x000000010707b824 */ /* 0x000fe200078e0a04 */
[----:B------:R-:W0:Y:S01]  /*0b60*/  LDC R2, c[0x0][0x3ac] ;  /* 0x0000eb00ff027b82 */ /* 0x000e220000000800 */
[----:B------:R-:W-:Y:S01]  /*0b70*/  ISETP.GT.U32.AND P5, PT, R4, R15, PT ;  /* 0x0000000f0400720c */ /* 0x000fe20003fa4070 */
[----:B------:R-:W-:Y:S01]  /*0b80*/  IMAD R12, R12, 0x110, RZ ;  /* 0x000001100c0c7824 */ /* 0x000fe200078e02ff */
[----:B------:R-:W-:-:S02]  /*0b90*/  ISETP.GE.AND P6, PT, R45, RZ, PT ;  /* 0x000000ff2d00720c */ /* 0x000fc40003fc6270 */
[----:B------:R-:W-:Y:S02]  /*0ba0*/  ISETP.GT.U32.AND P4, PT, R4, R7, PT ;  /* 0x000000070400720c */ /* 0x000fe40003f84070 */
[----:B------:R-:W-:Y:S02]  /*0bb0*/  ISETP.NE.AND P3, PT, R8, RZ, PT ;  /* 0x000000ff0800720c */ /* 0x000fe40003f65270 */
[--C-:B------:R-:W-:Y:S01]  /*0bc0*/  @!P1 IMAD.IADD R13, R13, 0x1, -R4.reuse ;  /* 0x000000010d0d9824 */ /* 0x100fe200078e0a04 */
[----:B------:R-:W-:Y:S02]  /*0bd0*/  ISETP.GT.U32.AND P1, PT, R4, R11, PT ;  /* 0x0000000b0400720c */ /* 0x000fe40003f24070 */
[----:B------:R-:W-:Y:S02]  /*0be0*/  LOP3.LUT R3, R20, 0x180, RZ, 0xc0, !PT ;  /* 0x0000018014037812 */ /* 0x000fe400078ec0ff */
[--C-:B------:R-:W-:Y:S01]  /*0bf0*/  @!P5 IMAD.IADD R15, R15, 0x1, -R4.reuse ;  /* 0x000000010f0fd824 */ /* 0x100fe200078e0a04 */
[----:B------:R-:W-:Y:S01]  /*0c00*/  ISETP.GT.U32.AND P5, PT, R4, R13, PT ;  /* 0x0000000d0400720c */ /* 0x000fe20003fa4070 */
[----:B------:R-:W-:Y:S01]  /*0c10*/  @!P6 IMAD.MOV R17, RZ, RZ, -R17 ;  /* 0x000000ffff11e224 */ /* 0x000fe200078e0a11 */
[----:B------:R-:W-:Y:S01]  /*0c20*/  LOP3.LUT R0, R44, 0x10, RZ, 0xc0, !PT ;  /* 0x000000102c007812 */ /* 0x000fe200078ec0ff */
[----:B------:R-:W-:Y:S01]  /*0c30*/  @!P4 IMAD.IADD R7, R7, 0x1, -R4 ;  /* 0x000000010707c824 */ /* 0x000fe200078e0a04 */
[----:B------:R-:W-:-:S02]  /*0c40*/  ISETP.GT.U32.AND P6, PT, R4, R15, PT ;  /* 0x0000000f0400720c */ /* 0x000fc40003fc4070 */
[----:B------:R-:W-:Y:S01]  /*0c50*/  ISETP.GE.AND P4, PT, R6, RZ, PT ;  /* 0x000000ff0600720c */ /* 0x000fe20003f86270 */
[----:B------:R-:W-:Y:S01]  /*0c60*/  @!P0 IMAD.MOV R7, RZ, RZ, -R7 ;  /* 0x000000ffff078224 */ /* 0x000fe200078e0a07 */
[----:B------:R-:W-:Y:S01]  /*0c70*/  @!P3 LOP3.LUT R17, RZ, R8, RZ, 0x33, !PT ;  /* 0x00000008ff11b212 */ /* 0x000fe200078e33ff */
[--C-:B------:R-:W-:Y:S01]  /*0c80*/  @!P1 IMAD.IADD R11, R11, 0x1, -R4.reuse ;  /* 0x000000010b0b9824 */ /* 0x100fe200078e0a04 */
[----:B------:R-:W-:Y:S01]  /*0c90*/  ISETP.GE.AND P1, PT, R14, RZ, PT ;  /* 0x000000ff0e00720c */ /* 0x000fe20003f26270 */
[----:B0-----:R-:W-:Y:S01]  /*0ca0*/  IMAD R33, R18, R2, RZ ;  /* 0x0000000212217224 */ /* 0x001fe200078e02ff */
[----:B------:R-:W-:Y:S01]  /*0cb0*/  LEA.HI R19, R3, R0, RZ, 0x1e ;  /* 0x0000000003137211 */ /* 0x000fe200078ff0ff */
[--C-:B------:R-:W-:Y:S01]  /*0cc0*/  @!P5 IMAD.IADD R13, R13, 0x1, -R4.reuse ;  /* 0x000000010d0dd824 */ /* 0x100fe200078e0a04 */
[----:B------:R-:W-:Y:S01]  /*0cd0*/  ISETP.NE.AND P3, PT, R9, RZ, PT ;  /* 0x000000ff0900720c */ /* 0x000fe20003f65270 */
[----:B------:R-:W-:Y:S01]  /*0ce0*/  IMAD.SHL.U32 R0, R20, 0x80, RZ ;  /* 0x0000008014007824 */ /* 0x000fe200078e00ff */
[----:B------:R-:W-:Y:S01]  /*0cf0*/  LEA R32, P0, R33, UR10, 0x1 ;  /* 0x0000000a21207c11 */ /* 0x000fe2000f8008ff */
[----:B------:R-:W0:Y:S01]  /*0d00*/  LDCU UR10, c[0x0][0x3b0] ;  /* 0x00007600ff0a77ac */ /* 0x000e220008000800 */
[----:B------:R-:W-:Y:S01]  /*0d10*/  @!P6 IMAD.IADD R15, R15, 0x1, -R4 ;  /* 0x000000010f0fe824 */ /* 0x000fe200078e0a04 */
[----:B------:R-:W-:Y:S01]  /*0d20*/  SHF.R.U32.HI R9, RZ, 0x3, R3 ;  /* 0x00000003ff097819 */ /* 0x000fe20000011603 */
[----:B------:R-:W-:Y:S01]  /*0d30*/  @!P2 IMAD.MOV R13, RZ, RZ, -R13 ;  /* 0x000000ffff0da224 */ /* 0x000fe200078e0a0d */
[----:B------:R-:W-:Y:S01]  /*0d40*/  SEL R43, R40, R7, !P3 ;  /* 0x00000007282b7207 */ /* 0x000fe20005800000 */
[----:B---3--:R-:W-:Y:S01]  /*0d50*/  IMAD R17, R17, UR6, RZ ;  /* 0x0000000611117c24 */ /* 0x008fe2000f8e02ff */
[----:B------:R-:W-:Y:S01]  /*0d60*/  LOP3.LUT R19, R12, R19, RZ, 0x3c, !PT ;  /* 0x000000130c137212 */ /* 0x000fe200078e3cff */
[----:B------:R-:W-:Y:S01]  /*0d70*/  @!P1 IMAD.MOV R11, RZ, RZ, -R11 ;  /* 0x000000ffff0b9224 */ /* 0x000fe200078e0a0b */
[----:B------:R-:W-:Y:S01]  /*0d80*/  SEL R41, R40, R13, !P3 ;  /* 0x0000000d28297207 */ /* 0x000fe20005800000 */
[----:B------:R-:W-:Y:S01]  /*0d90*/  @!P4 IMAD.MOV R15, RZ, RZ, -R15 ;  /* 0x000000ffff0fc224 */ /* 0x000fe200078e0a0f */
[----:B------:R-:W-:Y:S01]  /*0da0*/  LOP3.LUT R0, R0, 0x800, RZ, 0xc0, !PT ;  /* 0x0000080000007812 */ /* 0x000fe200078ec0ff */
[----:B------:R-:W-:Y:S01]  /*0db0*/  USHF.R.S32.HI UR6, URZ, 0x1f, UR4 ;  /* 0x0000001fff067899 */ /* 0x000fe20008011404 */
[----:B------:R-:W-:Y:S01]  /*0dc0*/  SEL R42, R40, R11, !P3 ;  /* 0x0000000b282a7207 */ /* 0x000fe20005800000 */
[----:B------:R-:W-:Y:S01]  /*0dd0*/  IMAD R2, R34, R55, RZ ;  /* 0x0000003722027224 */ /* 0x000fe200078e02ff */
[----:B-----5:R-:W-:Y:S01]  /*0de0*/  LEA R6, P1, R17, UR12, 0x1 ;  /* 0x0000000c11067c11 */ /* 0x020fe2000f8208ff */
[----:B------:R-:W-:Y:S01]  /*0df0*/  ULEA.HI UR6, UR6, UR4, URZ, 0x5 ;  /* 0x0000000406067291 */ /* 0x000fe2000f8f28ff */
[----:B------:R-:W-:-:S02]  /*0e00*/  SEL R40, R40, R15, !P3 ;  /* 0x0000000f28287207 */ /* 0x000fc40005800000 */
[----:B------:R-:W-:Y:S02]  /*0e10*/  CS2R R20, SRZ ;  /* 0x0000000000147805 */ /* 0x000fe4000001ff00 */
[----:B------:R-:W-:Y:S01]  /*0e20*/  LOP3.LUT R3, R44, 0x3fe, RZ, 0xc0, !PT ;  /* 0x000003fe2c037812 */ /* 0x000fe200078ec0ff */
[----:B------:R-:W-:Y:S01]  /*0e30*/  IMAD R55, R52, R55, RZ ;  /* 0x0000003734377224 */ /* 0x000fe200078e02ff */
[----:B------:R-:W-:Y:S01]  /*0e40*/  LOP3.LUT R4, R9, 0x3fe, R44, 0x78, !PT ;  /* 0x000003fe09047812 */ /* 0x000fe200078e782c */
[----:B0-----:R-:W-:Y:S01]  /*0e50*/  IMAD R43, R43, UR10, RZ ;  /* 0x0000000a2b2b7c24 */ /* 0x001fe2000f8e02ff */
[----:B------:R-:W-:Y:S02]  /*0e60*/  IADD3 R0, PT, PT, R19, UR5, R0 ;  /* 0x0000000513007c10 */ /* 0x000fe4000fffe000 */
[----:B------:R-:W-:Y:S02]  /*0e70*/  CS2R R18, SRZ ;  /* 0x0000000000127805 */ /* 0x000fe4000001ff00 */
[----:B------:R-:W-:-:S02]  /*0e80*/  LEA.HI.X.SX32 R7, R17, UR13, 0x1, P1 ;  /* 0x0000000d11077c11 */ /* 0x000fc400088f0eff */
[----:B------:R-:W-:Y:S02]  /*0e90*/  CS2R R16, SRZ ;  /* 0x0000000000107805 */ /* 0x000fe4000001ff00 */
[----:B------:R-:W-:Y:S01]  /*0ea0*/  LEA.HI.X.SX32 R33, R33, UR11, 0x1, P0 ;  /* 0x0000000b21217c11 */ /* 0x000fe200080f0eff */
[----:B------:R-:W-:Y:S01]  /*0eb0*/  IMAD R42, R42, UR10, RZ ;  /* 0x0000000a2a2a7c24 */ /* 0x000fe2000f8e02ff */
[----:B------:R-:W-:Y:S01]  /*0ec0*/  LOP3.LUT R3, R3, 0x30, R54, 0x78, !PT ;  /* 0x0000003003037812 */ /* 0x000fe200078e7836 */
[----:B------:R-:W-:Y:S01]  /*0ed0*/  IMAD R41, R41, UR10, RZ ;  /* 0x0000000a29297c24 */ /* 0x000fe2000f8e02ff */
[----:B------:R-:W-:Y:S01]  /*0ee0*/  LOP3.LUT R2, R4, 0x40, RZ, 0x3c, !PT ;  /* 0x0000004004027812 */ /* 0x000fe200078e3cff */
[----:B------:R-:W-:Y:S01]  /*0ef0*/  IMAD R40, R40, UR10, RZ ;  /* 0x0000000a28287c24 */ /* 0x000fe2000f8e02ff */
[----:B------:R-:W-:-:S12]  /*0f00*/  USHF.R.S32.HI UR6, URZ, 0x5, UR6 ;  /* 0x00000005ff067899 */ /* 0x000fd80008011406 */
.L_x_2:
[----:B------:R-:W0:Y:S01]  /*0f10*/  LDC R8, c[0x0][0x3a8] ;  /* 0x0000ea00ff087b82 */ /* 0x000e220000000800 */
[C---:B------:R-:W-:Y:S02]  /*0f20*/  ISETP.GE.AND P0, PT, R34.reuse, UR7, PT ;  /* 0x0000000722007c0c */ /* 0x040fe4000bf06270 */
[----:B------:R-:W-:Y:S02]  /*0f30*/  PRMT R14, RZ, 0x7610, R14 ;  /* 0x00007610ff0e7816 */ /* 0x000fe4000000000e */
[----:B------:R-:W-:Y:S02]  /*0f40*/  ISETP.GE.AND P1, PT, R51, UR7, PT ;  /* 0x0000000733007c0c */ /* 0x000fe4000bf26270 */
[----:B------:R-:W-:Y:S01]  /*0f50*/  PRMT R13, RZ, 0x7610, R13 ;  /* 0x00007610ff0d7816 */ /* 0x000fe2000000000d */
[----:B0-----:R-:W-:-:S04]  /*0f60*/  IMAD R8, R34, R8, RZ ;  /* 0x0000000822087224 */ /* 0x001fc800078e02ff */
[----:B------:R-:W-:-:S05]  /*0f70*/  IMAD.WIDE R8, R8, 0x2, R6 ;  /* 0x0000000208087825 */ /* 0x000fca00078e0206 */
[----:B------:R0:W2:Y:S01]  /*0f80*/  @!P0 LDG.E.U16 R14, desc[UR8][R8.64] ;  /* 0x00000008080e8981 */ /* 0x0000a2000c1e1500 */
[----:B------:R-:W-:Y:S02]  /*0f90*/  ISETP.GE.AND P0, PT, R49, UR7, PT ;  /* 0x0000000731007c0c */ /* 0x000fe4000bf06270 */
[----:B------:R-:W-:Y:S01]  /*0fa0*/  PRMT R12, RZ, 0x7610, R12 ;  /* 0x00007610ff0c7816 */ /* 0x000fe2000000000c */
[----:B0-----:R-:W-:-:S05]  /*0fb0*/  IMAD.WIDE R8, R56, 0x2, R6 ;  /* 0x0000000238087825 */ /* 0x001fca00078e0206 */
[----:B------:R0:W3:Y:S02]  /*0fc0*/  @!P1 LDG.E.U16 R13, desc[UR8][R8.64] ;  /* 0x00000008080d9981 */ /* 0x0000e4000c1e1500 */
[----:B0-----:R-:W-:-:S05]  /*0fd0*/  IMAD.WIDE R8, R58, 0x2, R6 ;  /* 0x000000023a087825 */ /* 0x001fca00078e0206 */
[----:B------:R0:W4:Y:S01]  /*0fe0*/  @!P0 LDG.E.U16 R12, desc[UR8][R8.64] ;  /* 0x00000008080c8981 */ /* 0x000122000c1e1500 */
[----:B------:R-:W-:Y:S01]  /*0ff0*/  ISETP.GE.AND P0, PT, R52, UR7, PT ;  /* 0x0000000734007c0c */ /* 0x000fe2000bf06270 */
[----:B------:R-:W-:Y:S01]  /*1000*/  IMAD.WIDE R10, R55, 0x2, R6 ;  /* 0x00000002370a7825 */ /* 0x000fe200078e0206 */
[----:B------:R-:W-:Y:S02]  /*1010*/  ISETP.GE.AND P1, PT, R50, UR7, PT ;  /* 0x0000000732007c0c */ /* 0x000fe4000bf26270 */
[----:B0-----:R-:W-:Y:S02]  /*1020*/  PRMT R8, RZ, 0x7610, R8 ;  /* 0x00007610ff087816 */ /* 0x001fe40000000008 */
[----:B------:R-:W-:-:S07]  /*1030*/  PRMT R9, RZ, 0x7610, R9 ;  /* 0x00007610ff097816 */ /* 0x000fce0000000009 */
[----:B------:R0:W5:Y:S01]  /*1040*/  @!P0 LDG.E.U16 R8, desc[UR8][R10.64] ;  /* 0x000000080a088981 */ /* 0x000162000c1e1500 */
[----:B------:R-:W-:Y:S01]  /*1050*/  ISETP.GE.AND P0, PT, R48, UR7, PT ;  /* 0x0000000730007c0c */ /* 0x000fe2000bf06270 */
[----:B------:R-:W1:Y:S01]  /*1060*/  S2R R39, SR_TID.X ;  /* 0x0000000000277919 */ /* 0x000e620000002100 */
[----:B------:R-:W-:Y:S01]  /*1070*/  PRMT R15, RZ, 0x7610, R15 ;  /* 0x00007610ff0f7816 */ /* 0x000fe2000000000f */
[----:B0-----:R-:W-:-:S05]  /*1080*/  IMAD.WIDE R10, R57, 0x2, R6 ;  /* 0x00000002390a7825 */ /* 0x001fca00078e0206 */
[----:B------:R0:W5:Y:S01]  /*1090*/  @!P1 LDG.E.U16 R9, desc[UR8][R10.64] ;  /* 0x000000080a099981 */ /* 0x000162000c1e1500 */
[----:B------:R-:W-:Y:S02]  /*10a0*/  ISETP.GE.AND P1, PT, R47, UR7, PT ;  /* 0x000000072f007c0c */ /* 0x000fe4000bf26270 */
[----:B------:R-:W-:Y:S01]  /*10b0*/  PRMT R36, RZ, 0x7610, R36 ;  /* 0x00007610ff247816 */ /* 0x000fe20000000024 */
[----:B0-----:R-:W-:-:S05]  /*10c0*/  IMAD.WIDE R10, R59, 0x2, R6 ;  /* 0x000000023b0a7825 */ /* 0x001fca00078e0206 */
[----:B------:R0:W5:Y:S01]  /*10d0*/  @!P0 LDG.E.U16 R15, desc[UR8][R10.64] ;  /* 0x000000080a0f8981 */ /* 0x000162000c1e1500 */
[----:B------:R-:W-:Y:S02]  /*10e0*/  ISETP.GE.AND P0, PT, R46, UR7, PT ;  /* 0x000000072e007c0c */ /* 0x000fe4000bf06270 */
[----:B------:R-:W-:Y:S02]  /*10f0*/  PRMT R37, RZ, 0x7610, R37 ;  /* 0x00007610ff257816 */ /* 0x000fe40000000025 */
[----:B-1----:R-:W-:Y:S01]  /*1100*/  LOP3.LUT R39, R39, 0x1f, RZ, 0xc0, !PT ;  /* 0x0000001f27277812 */ /* 0x002fe200078ec0ff */
[----:B0-----:R-:W-:-:S05]  /*1110*/  IMAD.WIDE R10, R60, 0x2, R6 ;  /* 0x000000023c0a7825 */ /* 0x001fca00078e0206 */
[----:B------:R0:W5:Y:S01]  /*1120*/  @!P1 LDG.E.U16 R36, desc[UR8][R10.64] ;  /* 0x000000080a249981 */ /* 0x000162000c1e1500 */
[----:B------:R-:W-:Y:S01]  /*1130*/  ISETP.GE.AND P1, PT, R39, UR7, PT ;  /* 0x0000000727007c0c */ /* 0x000fe2000bf26270 */
[----:B0-----:R-:W-:-:S05]  /*1140*/  IMAD.WIDE R10, R61, 0x2, R6 ;  /* 0x000000023d0a7825 */ /* 0x001fca00078e0206 */
[----:B------:R0:W5:Y:S01]  /*1150*/  @!P0 LDG.E.U16 R37, desc[UR8][R10.64] ;  /* 0x000000080a258981 */ /* 0x000162000c1e1500 */
[----:B------:R-:W-:Y:S01]  /*1160*/  PRMT R38, RZ, 0x7610, R38 ;  /* 0x00007610ff267816 */ /* 0x000fe20000000026 */
[----:B------:R-:W-:Y:S01]  /*1170*/  BAR.SYNC.DEFER_BLOCKING 0x0 ;  /* 0x0000000000007b1d */ /* 0x000fe20000010000 */
[----:B0-----:R-:W-:-:S05]  /*1180*/  IMAD.WIDE R10, R40, 0x2, R32 ;  /* 0x00000002280a7825 */ /* 0x001fca00078e0220 */
[----:B------:R0:W5:Y:S02]  /*1190*/  @!P1 LDG.E.U16 R38, desc[UR8][R10.64] ;  /* 0x000000080a269981 */ /* 0x000164000c1e1500 */
[----:B0-----:R-:W-:Y:S02]  /*11a0*/  IMAD.WIDE R10, R41, 0x2, R32 ;  /* 0x00000002290a7825 */ /* 0x001fe400078e0220 */
[----:B--2---:R0:W-:Y:S02]  /*11b0*/  STS.U16 [R4+UR5], R14 ;  /* 0x0000000e04007988 */ /* 0x0041e40008000405 */
[----:B0-----:R-:W-:Y:S02]  /*11c0*/  PRMT R14, RZ, 0x7610, R14 ;  /* 0x00007610ff0e7816 */ /* 0x001fe4000000000e */
[----:B---3--:R0:W-:Y:S04]  /*11d0*/  STS.U16 [R4+UR5+0x800], R13 ;  /* 0x0008000d04007988 */ /* 0x0081e80008000405 */
[----:B------:R1:W2:Y:S01]  /*11e0*/  @!P1 LDG.E.U16 R14, desc[UR8][R10.64] ;  /* 0x000000080a0e9981 */ /* 0x0002a2000c1e1500 */
[----:B0-----:R-:W-:Y:S01]  /*11f0*/  PRMT R13, RZ, 0x7610, R13 ;  /* 0x00007610ff0d7816 */ /* 0x001fe2000000000d */
[----:B-1----:R-:W-:-:S02]  /*1200*/  IMAD.WIDE R10, R42, 0x2, R32 ;  /* 0x000000022a0a7825 */ /* 0x002fc400078e0220 */
[----:B----4-:R0:W-:Y:S04]  /*1210*/  STS.U16 [R4+UR5+0x1000], R12 ;  /* 0x0010000c04007988 */ /* 0x0101e80008000405 */
[----:B------:R1:W3:Y:S01]  /*1220*/  @!P1 LDG.E.U16 R13, desc[UR8][R10.64] ;  /* 0x000000080a0d9981 */ /* 0x0002e2000c1e1500 */
[----:B0-----:R-:W-:Y:S01]  /*1230*/  PRMT R12, RZ, 0x7610, R12 ;  /* 0x00007610ff0c7816 */ /* 0x001fe2000000000c */
[----:B-1----:R-:W-:-:S05]  /*1240*/  IMAD.WIDE R10, R43, 0x2, R32 ;  /* 0x000000022b0a7825 */ /* 0x002fca00078e0220 */
[----:B------:R-:W4:Y:S01]  /*1250*/  @!P1 LDG.E.U16 R12, desc[UR8][R10.64] ;  /* 0x000000080a0c9981 */ /* 0x000f22000c1e1500 */
[----:B------:R-:W-:Y:S02]  /*1260*/  UIADD3 UR6, UPT, UPT, UR6, -0x1, URZ ;  /* 0xffffffff06067890 */ /* 0x000fe4000fffe0ff */
[----:B------:R-:W-:Y:S02]  /*1270*/  UIADD3 UR7, UPT, UPT, UR7, -0x20, URZ ;  /* 0xffffffe007077890 */ /* 0x000fe4000fffe0ff */
[----:B------:R-:W-:Y:S01]  /*1280*/  UISETP.NE.U32.AND UP0, UPT, UR6, URZ, UPT ;  /* 0x000000ff0600728c */ /* 0x000fe2000bf05070 */
[----:B-----5:R-:W-:Y:S04]  /*1290*/  STS.U16 [R4+UR5+0x1800], R36 ;  /* 0x0018002404007988 */ /* 0x020fe80008000405 */
[----:B------:R-:W-:Y:S04]  /*12a0*/  STS.U16 [R2+UR5+0x400], R8 ;  /* 0x0004000802007988 */ /* 0x000fe80008000405 */
[----:B------:R-:W-:Y:S04]  /*12b0*/  STS.U16 [R2+UR5+0xc00], R9 ;  /* 0x000c000902007988 */ /* 0x000fe80008000405 */
[----:B------:R-:W-:Y:S04]  /*12c0*/  STS.U16 [R2+UR5+0x1400], R15 ;  /* 0x0014000f02007988 */ /* 0x000fe80008000405 */
[----:B------:R-:W-:Y:S04]  /*12d0*/  STS.U16 [R2+UR5+0x1c00], R37 ;  /* 0x001c002502007988 */ /* 0x000fe80008000405 */
[----:B------:R-:W-:Y:S04]  /*12e0*/  STS.U16 [R3+UR5+0x2000], R38 ;  /* 0x0020002603007988 */ /* 0x000fe80008000405 */
[----:B--2---:R-:W-:Y:S04]  /*12f0*/  STS.U16 [R3+UR5+0x2400], R14 ;  /* 0x0024000e03007988 */ /* 0x004fe80008000405 */
[----:B---3--:R-:W-:Y:S04]  /*1300*/  STS.U16 [R3+UR5+0x2800], R13 ;  /* 0x0028000d03007988 */ /* 0x008fe80008000405 */
[----:B----4-:R-:W-:Y:S01]  /*1310*/  STS.U16 [R3+UR5+0x2c00], R12 ;  /* 0x002c000c03007988 */ /* 0x010fe20008000405 */
[----:B------:R-:W-:Y:S06]  /*1320*/  BAR.SYNC.DEFER_BLOCKING 0x0 ;  /* 0x0000000000007b1d */ /* 0x000fec0000010000 */
[----:B------:R-:W-:Y:S04]  /*1330*/  LDSM.16.MT88.4 R36, [R0] ;  /* 0x000000000024783b */ /* 0x000fe80000004200 */
[----:B------:R-:W0:Y:S04]  /*1340*/  LDSM.16.M88.4 R8, [R5+0x2000] ;  /* 0x002000000508783b */ /* 0x000e280000000200 */
[----:B------:R-:W1:Y:S01]  /*1350*/  LDSM.16.M88.4 R12, [R5+0x2800] ;  /* 0x00280000050c783b */ /* 0x000e620000000200 */
[C---:B0-----:R-:W-:Y:S08]  /*1360*/  HMMA.16816.F32 R28, R36.reuse, R8, R28 ;  /* 0x00000008241c723c */ /* 0x041ff0000000181c */
[----:B-1----:R-:W-:Y:S01]  /*1370*/  HMMA.16816.F32 R24, R36, R12, R24 ;  /* 0x0000000c2418723c */ /* 0x002fe20000001818 */
[----:B------:R-:W0:Y:S07]  /*1380*/  LDSM.16.MT88.4 R36, [R0+0x80] ;  /* 0x000080000024783b */ /* 0x000e2e0000004200 */
[C---:B0-----:R-:W-:Y:S01]  /*1390*/  HMMA.16816.F32 R20, R36.reuse, R8, R20 ;  /* 0x000000082414723c */ /* 0x041fe20000001814 */
[----:B------:R-:W0:Y:S07]  /*13a0*/  LDC R9, c[0x0][0x3a8] ;  /* 0x0000ea00ff097b82 */ /* 0x000e2e0000000800 */
[----:B------:R-:W-:Y:S01]  /*13b0*/  HMMA.16816.F32 R16, R36, R12, R16 ;  /* 0x0000000c2410723c */ /* 0x000fe20000001810 */
[----:B------:R-:W1:Y:S01]  /*13c0*/  LDSM.16.MT88.4 R36, [R0+0x1000] ;  /* 0x001000000024783b */ /* 0x000e620000004200 */
[----:B------:R-:W2:Y:S01]  /*13d0*/  LDC R8, c[0x0][0x3ac] ;  /* 0x0000eb00ff087b82 */ /* 0x000ea20000000800 */
[----:B0-----:R-:W-:-:S04]  /*13e0*/  IMAD.SHL.U32 R9, R9, 0x20, RZ ;  /* 0x0000002009097824 */ /* 0x001fc800078e00ff */
[----:B------:R-:W-:-:S04]  /*13f0*/  IMAD.WIDE R6, R9, 0x2, R6 ;  /* 0x0000000209067825 */ /* 0x000fc800078e0206 */
[----:B--2---:R-:W-:-:S04]  /*1400*/  IMAD.SHL.U32 R8, R8, 0x20, RZ ;  /* 0x0000002008087824 */ /* 0x004fc800078e00ff */
[----:B------:R-:W-:Y:S01]  /*1410*/  IMAD.WIDE R32, R8, 0x2, R32 ;  /* 0x0000000208207825 */ /* 0x000fe200078e0220 */
[C---:B-1----:R-:W-:Y:S08]  /*1420*/  HMMA.16816.F32 R28, R36.reuse, R10, R28 ;  /* 0x0000000a241c723c */ /* 0x042ff0000000181c */
[----:B------:R-:W-:Y:S01]  /*1430*/  HMMA.16816.F32 R24, R36, R14, R24 ;  /* 0x0000000e2418723c */ /* 0x000fe20000001818 */
[----:B------:R-:W0:Y:S07]  /*1440*/  LDSM.16.MT88.4 R36, [R0+0x1080] ;  /* 0x001080000024783b */ /* 0x000e2e0000004200 */
[C---:B0-----:R-:W-:Y:S08]  /*1450*/  HMMA.16816.F32 R20, R36.reuse, R10, R20 ;  /* 0x0000000a2414723c */ /* 0x041ff00000001814 */
[----:B------:R-:W-:Y:S01]  /*1460*/  HMMA.16816.F32 R16, R36, R14, R16 ;  /* 0x0000000e2410723c */ /* 0x000fe20000001810 */
[----:B------:R-:W-:-:S04]  /*1470*/  NOP ;  /* 0x0000000000007918 */ /* 0x000fc80000000000 */
[----:B------:R-:W-:-:S15]  /*1480*/  BRA.U UP0, `(.L_x_2) ;  /* 0xfffffff900a07547 */ /* 0x000fde000b83ffff */
[----:B------:R-:W-:Y:S02]  /*1490*/  F2FP.F16.F32.PACK_AB R19, R19, R23 ;  /* 0x000000171313723e */ /* 0x000fe400000000ff */
[----:B------:R-:W-:Y:S02]  /*14a0*/  F2FP.F16.F32.PACK_AB R18, R18, R22 ;  /* 0x000000161212723e */ /* 0x000fe400000000ff */
[----:B------:R-:W-:Y:S02]  /*14b0*/  F2FP.F16.F32.PACK_AB R27, R27, R31 ;  /* 0x0000001f1b1b723e */ /* 0x000fe400000000ff */
[----:B------:R-:W-:Y:S02]  /*14c0*/  F2FP.F16.F32.PACK_AB R26, R26, R30 ;  /* 0x0000001e1a1a723e */ /* 0x000fe400000000ff */
[----:B------:R-:W-:Y:S02]  /*14d0*/  F2FP.F16.F32.PACK_AB R17, R17, R21 ;  /* 0x000000151111723e */ /* 0x000fe400000000ff */
[----:B------:R-:W-:-:S02]  /*14e0*/  F2FP.F16.F32.PACK_AB R16, R16, R20 ;  /* 0x000000141010723e */ /* 0x000fc400000000ff */
[----:B------:R-:W-:Y:S02]  /*14f0*/  F2FP.F16.F32.PACK_AB R25, R25, R29 ;  /* 0x0000001d1919723e */ /* 0x000fe400000000ff */
[----:B------:R-:W-:-:S07]  /*1500*/  F2FP.F16.F32.PACK_AB R24, R24, R28 ;  /* 0x0000001c1818723e */ /* 0x000fce00000000ff */
.L_x_1:
[----:B------:R-:W0:Y:S01]  /*1510*/  S2R R6, SR_TID.X ;  /* 0x0000000000067919 */ /* 0x000e220000002100 */
[----:B------:R-:W1:Y:S01]  /*1520*/  S2UR UR5, SR_CgaCtaId ;  /* 0x00000000000579c3 */ /* 0x000e620000008800 */
[----:B------:R-:W-:Y:S01]  /*1530*/  UMOV UR4, 0x400 ;  /* 0x0000040000047882 */ /* 0x000fe20000000000 */
[----:B------:R-:W2:Y:S01]  /*1540*/  LDCU.128 UR12, c[0x0][0x390] ;  /* 0x00007200ff0c77ac */ /* 0x000ea20008000c00 */
[C---:B------:R-:W-:Y:S02]  /*1550*/  LOP3.LUT R8, R35.reuse, R34, RZ, 0xfc, !PT ;  /* 0x0000002223087212 */ /* 0x040fe400078efcff */
[C-C-:B------:R-:W-:Y:S02]  /*1560*/  LOP3.LUT R9, R35.reuse, 0x38, R34.reuse, 0xfe, !PT ;  /* 0x0000003823097812 */ /* 0x140fe400078efe22 */
[C-C-:B------:R-:W-:Y:S02]  /*1570*/  LOP3.LUT R21, R35.reuse, 0x28, R34.reuse, 0xfe, !PT ;  /* 0x0000002823157812 */ /* 0x140fe400078efe22 */
[----:B------:R-:W-:-:S02]  /*1580*/  LOP3.LUT R28, R35, 0x20, R34, 0xfe, !PT ;  /* 0x00000020231c7812 */ /* 0x000fc400078efe22 */
[C-C-:B------:R-:W-:Y:S02]  /*1590*/  LOP3.LUT R30, R35.reuse, 0x1c, R34.reuse, 0xfe, !PT ;  /* 0x0000001c231e7812 */ /* 0x140fe400078efe22 */
[C-C-:B------:R-:W-:Y:S02]  /*15a0*/  LOP3.LUT R32, R35.reuse, 0x18, R34.reuse, 0xfe, !PT ;  /* 0x0000001823207812 */ /* 0x140fe400078efe22 */
[----:B------:R-:W-:Y:S01]  /*15b0*/  LOP3.LUT R36, R35, 0x10, R34, 0xfe, !PT ;  /* 0x0000001023247812 */ /* 0x000fe200078efe22 */
[----:B------:R-:W-:Y:S01]  /*15c0*/  BAR.SYNC.DEFER_BLOCKING 0x0 ;  /* 0x0000000000007b1d */ /* 0x000fe20000010000 */
[----:B--2---:R-:W-:Y:S01]  /*15d0*/  ISETP.GE.AND P0, PT, R45, UR14, PT ;  /* 0x0000000e2d007c0c */ /* 0x004fe2000bf06270 */
[----:B-1----:R-:W-:-:S03]  /*15e0*/  ULEA UR4, UR5, UR4, 0x18 ;  /* 0x0000000405047291 */ /* 0x002fc6000f8ec0ff */
[----:B------:R-:W-:Y:S01]  /*15f0*/  ISETP.LT.AND P2, PT, R8, UR15, !P0 ;  /* 0x0000000f08007c0c */ /* 0x000fe2000c741270 */
[----:B------:R-:W1:Y:S01]  /*1600*/  LDCU UR5, c[0x0][0x3b4] ;  /* 0x00007680ff0577ac */ /* 0x000e620008000800 */
[C---:B0-----:R-:W-:Y:S01]  /*1610*/  IMAD.SHL.U32 R0, R6.reuse, 0x20, RZ ;  /* 0x0000002006007824 */ /* 0x041fe200078e00ff */
[--C-:B------:R-:W-:Y:S01]  /*1620*/  SHF.R.U32.HI R5, RZ, 0x1, R6.reuse ;  /* 0x00000001ff057819 */ /* 0x100fe20000011606 */
[C---:B------:R-:W-:Y:S02]  /*1630*/  IMAD.SHL.U32 R2, R6.reuse, 0x40, RZ ;  /* 0x0000004006027824 */ /* 0x040fe400078e00ff */
[----:B------:R-:W-:Y:S01]  /*1640*/  IMAD.SHL.U32 R4, R6, 0x200, RZ ;  /* 0x0000020006047824 */ /* 0x000fe200078e00ff */
[----:B------:R-:W-:Y:S02]  /*1650*/  LOP3.LUT R3, R0, 0xc00, RZ, 0xc0, !PT ;  /* 0x00000c0000037812 */ /* 0x000fe400078ec0ff */
[----:B------:R-:W-:Y:S02]  /*1660*/  SHF.R.S32.HI R0, RZ, 0x7, R6 ;  /* 0x00000007ff007819 */ /* 0x000fe40000011406 */
[----:B------:R-:W-:-:S02]  /*1670*/  LOP3.LUT R2, R2, 0x40, RZ, 0xc0, !PT ;  /* 0x0000004002027812 */ /* 0x000fc400078ec0ff */
[----:B------:R-:W-:Y:S02]  /*1680*/  LOP3.LUT R3, R3, 0x3c, R44, 0xf8, !PT ;  /* 0x0000003c03037812 */ /* 0x000fe400078ef82c */
[----:B------:R-:W-:Y:S01]  /*1690*/  SGXT R0, R0, 0x1 ;  /* 0x000000010000781a */ /* 0x000fe20000000200 */
[----:B-1----:R-:W-:Y:S01]  /*16a0*/  IMAD R11, R45, UR5, RZ ;  /* 0x000000052d0b7c24 */ /* 0x002fe2000f8e02ff */
[----:B------:R-:W-:Y:S01]  /*16b0*/  LOP3.LUT R2, R2, 0x80, R5, 0xf8, !PT ;  /* 0x0000008002027812 */ /* 0x000fe200078ef805 */
[----:B------:R-:W-:Y:S01]  /*16c0*/  IMAD.SHL.U32 R5, R6, 0x4, RZ ;  /* 0x0000000406057824 */ /* 0x000fe200078e00ff */
[----:B------:R-:W-:Y:S02]  /*16d0*/  LOP3.LUT R3, R3, 0x2004, R0, 0x78, !PT ;  /* 0x0000200403037812 */ /* 0x000fe400078e7800 */
[----:B------:R-:W-:Y:S02]  /*16e0*/  LOP3.LUT R4, R4, 0x3000, RZ, 0xc0, !PT ;  /* 0x0000300004047812 */ /* 0x000fe400078ec0ff */
[----:B------:R-:W-:-:S02]  /*16f0*/  LOP3.LUT R2, R2, R3, RZ, 0xfc, !PT ;  /* 0x0000000302027212 */ /* 0x000fc400078efcff */
[----:B------:R-:W-:Y:S02]  /*1700*/  LOP3.LUT R5, R5, 0x380, RZ, 0xc0, !PT ;  /* 0x0000038005057812 */ /* 0x000fe400078ec0ff */
[----:B------:R-:W-:Y:S01]  /*1710*/  LOP3.LUT R3, R2, 0x40, RZ, 0x3c, !PT ;  /* 0x0000004002037812 */ /* 0x000fe200078e3cff */
[----:B------:R0:W-:Y:S01]  /*1720*/  STS [R2+UR4], R24 ;  /* 0x0000001802007988 */ /* 0x0001e20008000804 */
[----:B------:R-:W-:Y:S02]  /*1730*/  LOP3.LUT R5, R5, 0x44, R54, 0xf8, !PT ;  /* 0x0000004405057812 */ /* 0x000fe400078ef836 */
[----:B------:R-:W-:Y:S01]  /*1740*/  LOP3.LUT R4, R4, 0x78, R53, 0xf8, !PT ;  /* 0x0000007804047812 */ /* 0x000fe200078ef835 */
[----:B------:R1:W-:Y:S01]  /*1750*/  STS [R2+UR4+0x200], R25 ;  /* 0x0002001902007988 */ /* 0x0003e20008000804 */
[C-C-:B------:R-:W-:Y:S02]  /*1760*/  LOP3.LUT R0, R35.reuse, 0x34, R34.reuse, 0xfe, !PT ;  /* 0x0000003423007812 */ /* 0x140fe400078efe22 */
[----:B------:R-:W-:Y:S01]  /*1770*/  LOP3.LUT R29, R4, R5, RZ, 0x3c, !PT ;  /* 0x00000005041d7212 */ /* 0x000fe200078e3cff */
[----:B------:R2:W-:Y:S01]  /*1780*/  STS [R2+UR4+0x100], R16 ;  /* 0x0001001002007988 */ /* 0x0005e20008000804 */
[----:B------:R-:W3:Y:S01]  /*1790*/  LDC R5, c[0x0][0x3b8] ;  /* 0x0000ee00ff057b82 */ /* 0x000ee20000000800 */
[----:B------:R-:W-:-:S02]  /*17a0*/  LOP3.LUT R6, R35, 0x30, R34, 0xfe, !PT ;  /* 0x0000003023067812 */ /* 0x000fc400078efe22 */
[----:B------:R4:W-:Y:S01]  /*17b0*/  STS [R2+UR4+0x300], R17 ;  /* 0x0003001102007988 */ /* 0x0009e20008000804 */
[--C-:B0-----:R-:W-:Y:S02]  /*17c0*/  LOP3.LUT R24, R35, 0x14, R34.reuse, 0xfe, !PT ;  /* 0x0000001423187812 */ /* 0x101fe400078efe22 */
[----:B-1----:R-:W-:Y:S01]  /*17d0*/  LOP3.LUT R25, R29, 0x4, RZ, 0x3c, !PT ;  /* 0x000000041d197812 */ /* 0x002fe200078e3cff */
[----:B------:R0:W-:Y:S01]  /*17e0*/  STS [R3+UR4+0x1000], R26 ;  /* 0x0010001a03007988 */ /* 0x0001e20008000804 */
[----:B------:R-:W-:Y:S02]  /*17f0*/  LEA R7, P1, R11, UR12, 0x1 ;  /* 0x0000000c0b077c11 */ /* 0x000fe4000f8208ff */
[--C-:B--2---:R-:W-:Y:S01]  /*1800*/  LOP3.LUT R16, R35, 0xc, R34.reuse, 0xfe, !PT ;  /* 0x0000000c23107812 */ /* 0x104fe200078efe22 */
[----:B------:R1:W-:Y:S01]  /*1810*/  STS [R3+UR4+0x1200], R27 ;  /* 0x0012001b03007988 */ /* 0x0003e20008000804 */
[----:B------:R-:W-:Y:S02]  /*1820*/  LEA.HI.X.SX32 R11, R11, UR13, 0x1, P1 ;  /* 0x0000000d0b0b7c11 */ /* 0x000fe400088f0eff */
[----:B----4-:R-:W-:Y:S01]  /*1830*/  LOP3.LUT R2, R35, 0x3c, R34, 0xfe, !PT ;  /* 0x0000003c23027812 */ /* 0x010fe200078efe22 */
[----:B------:R2:W-:Y:S01]  /*1840*/  STS [R3+UR4+0x1100], R18 ;  /* 0x0011001203007988 */ /* 0x0005e20008000804 */
[----:B------:R-:W-:-:S02]  /*1850*/  ISETP.LT.AND P1, PT, R9, UR15, !P0 ;  /* 0x0000000f09007c0c */ /* 0x000fc4000c721270 */
[C-C-:B0-----:R-:W-:Y:S01]  /*1860*/  LOP3.LUT R26, R35.reuse, 0x2c, R34.reuse, 0xfe, !PT ;  /* 0x0000002c231a7812 */ /* 0x141fe200078efe22 */
[----:B------:R-:W-:Y:S01]  /*1870*/  STS [R3+UR4+0x1300], R19 ;  /* 0x0013001303007988 */ /* 0x000fe20008000804 */
[C-C-:B-1----:R-:W-:Y:S01]  /*1880*/  LOP3.LUT R27, R35.reuse, 0x24, R34.reuse, 0xfe, !PT ;  /* 0x00000024231b7812 */ /* 0x142fe200078efe22 */
[----:B------:R-:W-:Y:S01]  /*1890*/  BAR.SYNC.DEFER_BLOCKING 0x0 ;  /* 0x0000000000007b1d */ /* 0x000fe20000010000 */
[-C--:B---3--:R-:W-:Y:S01]  /*18a0*/  IMAD R38, R8, R5.reuse, RZ ;  /* 0x0000000508267224 */ /* 0x088fe200078e02ff */
[C-C-:B------:R-:W-:Y:S01]  /*18b0*/  LOP3.LUT R8, R35.reuse, 0x8, R34.reuse, 0xfe, !PT ;  /* 0x0000000823087812 */ /* 0x140fe200078efe22 */
[----:B------:R-:W-:Y:S01]  /*18c0*/  IMAD R40, R16, R5, RZ ;  /* 0x0000000510287224 */ /* 0x000fe200078e02ff */
[----:B------:R-:W-:Y:S02]  /*18d0*/  LOP3.LUT R34, R35, 0x4, R34, 0xfe, !PT ;  /* 0x0000000423227812 */ /* 0x000fe400078efe22 */
[----:B------:R-:W-:Y:S02]  /*18e0*/  LEA R22, P3, R38, R7, 0x1 ;  /* 0x0000000726167211 */ /* 0x000fe400078608ff */
[C---:B------:R-:W-:Y:S01]  /*18f0*/  ISETP.LT.AND P4, PT, R34.reuse, UR15, !P0 ;  /* 0x0000000f22007c0c */ /* 0x040fe2000c781270 */
[----:B--2---:R-:W-:Y:S01]  /*1900*/  IMAD R18, R34, R5, RZ ;  /* 0x0000000522127224 */ /* 0x004fe200078e02ff */
[----:B------:R-:W-:Y:S01]  /*1910*/  LEA.HI.X.SX32 R23, R38, R11, 0x1, P3 ;  /* 0x0000000b26177211 */ /* 0x000fe200018f0eff */
[C---:B------:R-:W-:Y:S01]  /*1920*/  IMAD R34, R8.reuse, R5, RZ ;  /* 0x0000000508227224 */ /* 0x040fe200078e02ff */
[----:B------:R-:W-:Y:S01]  /*1930*/  ISETP.LT.AND P3, PT, R8, UR15, !P0 ;  /* 0x0000000f08007c0c */ /* 0x000fe2000c761270 */
[----:B------:R-:W-:Y:S01]  /*1940*/  IMAD R38, R5, 0x20, R38 ;  /* 0x0000002005267824 */ /* 0x000fe200078e0226 */
[----:B------:R-:W-:-:S02]  /*1950*/  LEA R8, P5, R18, R7, 0x1 ;  /* 0x0000000712087211 */ /* 0x000fc400078a08ff */
[----:B------:R-:W-:Y:S02]  /*1960*/  LEA R14, P6, R34, R7, 0x1 ;  /* 0x00000007220e7211 */ /* 0x000fe400078c08ff */
[-C--:B------:R-:W-:Y:S02]  /*1970*/  LEA.HI.X.SX32 R9, R18, R11.reuse, 0x1, P5 ;  /* 0x0000000b12097211 */ /* 0x080fe400028f0eff */
[----:B------:R-:W-:Y:S01]  /*1980*/  LEA.HI.X.SX32 R15, R34, R11, 0x1, P6 ;  /* 0x0000000b220f7211 */ /* 0x000fe200030f0eff */
[----:B------:R-:W-:Y:S01]  /*1990*/  IMAD R34, R24, R5, RZ ;  /* 0x0000000518227224 */ /* 0x000fe200078e02ff */
[----:B------:R-:W0:Y:S04]  /*19a0*/  LDS R20, [R29+UR4] ;  /* 0x000000041d147984 */ /* 0x000e280008000800 */
[----:B------:R-:W1:Y:S04]  /*19b0*/  LDS R19, [R25+UR4] ;  /* 0x0000000419137984 */ /* 0x000e680008000800 */
[----:B------:R-:W2:Y:S04]  /*19c0*/  LDS R3, [R29+UR4+0x400] ;  /* 0x000400041d037984 */ /* 0x000ea80008000800 */
[----:B------:R-:W3:Y:S04]  /*19d0*/  LDS R4, [R25+UR4+0x400] ;  /* 0x0004000419047984 */ /* 0x000ee80008000800 */
[----:B------:R-:W4:Y:S04]  /*19e0*/  LDS R10, [R29+UR4+0x800] ;  /* 0x000800041d0a7984 */ /* 0x000f280008000800 */
[----:B------:R-:W5:Y:S04]  /*19f0*/  LDS R12, [R25+UR4+0x800] ;  /* 0x00080004190c7984 */ /* 0x000f680008000800 */
[----:B------:R-:W5:Y:S04]  /*1a00*/  LDS R13, [R29+UR4+0xc00] ;  /* 0x000c00041d0d7984 */ /* 0x000f680008000800 */
[----:B------:R-:W5:Y:S04]  /*1a10*/  LDS R18, [R25+UR4+0xc00] ;  /* 0x000c000419127984 */ /* 0x000f680008000800 */
[----:B0-----:R0:W-:Y:S01]  /*1a20*/  @P2 STG.E.U16 desc[UR8][R22.64], R20 ;  /* 0x0000001416002986 */ /* 0x0011e2000c101508 */
[----:B------:R-:W-:-:S02]  /*1a30*/  ISETP.LT.AND P2, PT, R16, UR15, !P0 ;  /* 0x0000000f10007c0c */ /* 0x000fc4000c741270 */
[----:B------:R-:W-:Y:S01]  /*1a40*/  LEA R16, P5, R40, R7, 0x1 ;  /* 0x0000000728107211 */ /* 0x000fe200078a08ff */
[----:B-1----:R1:W-:Y:S01]  /*1a50*/  @P4 STG.E.U16 desc[UR8][R8.64], R19 ;  /* 0x0000001308004986 */ /* 0x0023e2000c101508 */
[C---:B------:R-:W-:Y:S01]  /*1a60*/  ISETP.LT.AND P4, PT, R36.reuse, UR15, !P0 ;  /* 0x0000000f24007c0c */ /* 0x040fe2000c781270 */
[----:B------:R-:W-:Y:S01]  /*1a70*/  IMAD R36, R36, R5, RZ ;  /* 0x0000000524247224 */ /* 0x000fe200078e02ff */
[----:B------:R-:W-:Y:S01]  /*1a80*/  LEA.HI.X.SX32 R17, R40, R11, 0x1, P5 ;  /* 0x0000000b28117211 */ /* 0x000fe200028f0eff */
[----:B--2---:R2:W-:Y:S01]  /*1a90*/  @P3 STG.E.U16 desc[UR8][R14.64], R3 ;  /* 0x000000030e003986 */ /* 0x0045e2000c101508 */
[----:B------:R-:W-:Y:S02]  /*1aa0*/  ISETP.LT.AND P5, PT, R24, UR15, !P0 ;  /* 0x0000000f18007c0c */ /* 0x000fe4000c7a1270 */
[-C--:B------:R-:W-:Y:S02]  /*1ab0*/  LEA R24, P6, R34, R7.reuse, 0x1 ;  /* 0x0000000722187211 */ /* 0x080fe400078c08ff */
[----:B0-----:R-:W-:Y:S01]  /*1ac0*/  LEA R22, P3, R36, R7, 0x1 ;  /* 0x0000000724167211 */ /* 0x001fe200078608ff */
[----:B---3--:R0:W-:Y:S01]  /*1ad0*/  @P2 STG.E.U16 desc[UR8][R16.64], R4 ;  /* 0x0000000410002986 */ /* 0x0081e2000c101508 */
[C---:B------:R-:W-:Y:S01]  /*1ae0*/  ISETP.LT.AND P2, PT, R32.reuse, UR15, !P0 ;  /* 0x0000000f20007c0c */ /* 0x040fe2000c741270 */
[----:B------:R-:W-:Y:S01]  /*1af0*/  IMAD R32, R32, R5, RZ ;  /* 0x0000000520207224 */ /* 0x000fe200078e02ff */
[----:B------:R-:W-:-:S02]  /*1b00*/  LEA.HI.X.SX32 R23, R36, R11, 0x1, P3 ;  /* 0x0000000b24177211 */ /* 0x000fc400018f0eff */
[C---:B------:R-:W-:Y:S01]  /*1b10*/  ISETP.LT.AND P3, PT, R30.reuse, UR15, !P0 ;  /* 0x0000000f1e007c0c */ /* 0x040fe2000c761270 */
[----:B------:R-:W-:Y:S01]  /*1b20*/  IMAD R30, R30, R5, RZ ;  /* 0x000000051e1e7224 */ /* 0x000fe200078e02ff */
[----:B------:R-:W-:Y:S01]  /*1b30*/  LEA.HI.X.SX32 R25, R34, R11, 0x1, P6 ;  /* 0x0000000b22197211 */ /* 0x000fe200030f0eff */
[----:B----4-:R3:W-:Y:S01]  /*1b40*/  @P4 STG.E.U16 desc[UR8][R22.64], R10 ;  /* 0x0000000a16004986 */ /* 0x0107e2000c101508 */
[-C--:B-1----:R-:W-:Y:S02]  /*1b50*/  LEA R8, P4, R32, R7.reuse, 0x1 ;  /* 0x0000000720087211 */ /* 0x082fe400078808ff */
[----:B--2---:R-:W-:Y:S01]  /*1b60*/  PRMT R3, R20, 0x7632, R3 ;  /* 0x0000763214037816 */ /* 0x004fe20000000003 */
[----:B-----5:R1:W-:Y:S01]  /*1b70*/  @P5 STG.E.U16 desc[UR8][R24.64], R12 ;  /* 0x0000000c18005986 */ /* 0x0203e2000c101508 */
[----:B------:R-:W-:Y:S02]  /*1b80*/  LEA R14, P5, R30, R7, 0x1 ;  /* 0x000000071e0e7211 */ /* 0x000fe400078a08ff */
[----:B------:R-:W-:-:S02]  /*1b90*/  LEA.HI.X.SX32 R9, R32, R11, 0x1, P4 ;  /* 0x0000000b20097211 */ /* 0x000fc400020f0eff */
[----:B------:R-:W-:Y:S01]  /*1ba0*/  ISETP.LT.AND P4, PT, R26, UR15, !P0 ;  /* 0x0000000f1a007c0c */ /* 0x000fe2000c781270 */
[C---:B------:R-:W-:Y:S01]  /*1bb0*/  IMAD R26, R5.reuse, 0x4, R38 ;  /* 0x00000004051a7824 */ /* 0x040fe200078e0226 */
[----:B------:R-:W-:Y:S01]  /*1bc0*/  LEA.HI.X.SX32 R15, R30, R11, 0x1, P5 ;  /* 0x0000000b1e0f7211 */ /* 0x000fe200028f0eff */
[----:B------:R2:W-:Y:S01]  /*1bd0*/  @P2 STG.E.U16 desc[UR8][R8.64], R13 ;  /* 0x0000000d08002986 */ /* 0x0005e2000c101508 */
[----:B------:R-:W-:Y:S02]  /*1be0*/  ISETP.LT.AND P2, PT, R28, UR15, !P0 ;  /* 0x0000000f1c007c0c */ /* 0x000fe4000c741270 */
[-C--:B0-----:R-:W-:Y:S01]  /*1bf0*/  LEA R16, P5, R38, R7.reuse, 0x1 ;  /* 0x0000000726107211 */ /* 0x081fe200078a08ff */
[----:B------:R0:W-:Y:S01]  /*1c00*/  @P3 STG.E.U16 desc[UR8][R14.64], R18 ;  /* 0x000000120e003986 */ /* 0x0001e2000c101508 */
[----:B---3--:R-:W-:Y:S01]  /*1c10*/  LEA R22, P3, R26, R7, 0x1 ;  /* 0x000000071a167211 */ /* 0x008fe200078608ff */
[----:B-1----:R-:W-:Y:S01]  /*1c20*/  IMAD R24, R5, 0x4, R26 ;  /* 0x0000000405187824 */ /* 0x002fe200078e021a */
[----:B------:R-:W-:-:S02]  /*1c30*/  LEA.HI.X.SX32 R17, R38, R11, 0x1, P5 ;  /* 0x0000000b26117211 */ /* 0x000fc400028f0eff */
[----:B------:R-:W-:Y:S01]  /*1c40*/  LEA.HI.X.SX32 R23, R26, R11, 0x1, P3 ;  /* 0x0000000b1a177211 */ /* 0x000fe200018f0eff */
[----:B------:R-:W-:Y:S01]  /*1c50*/  IMAD R26, R5, 0x4, R24 ;  /* 0x00000004051a7824 */ /* 0x000fe200078e0218 */
[----:B------:R-:W-:Y:S02]  /*1c60*/  ISETP.LT.AND P6, PT, R27, UR15, !P0 ;  /* 0x0000000f1b007c0c */ /* 0x000fe4000c7c1270 */
[----:B------:R-:W-:Y:S01]  /*1c70*/  PRMT R19, R19, 0x7632, R19 ;  /* 0x0000763213137816 */ /* 0x000fe20000000013 */
[C---:B------:R-:W-:Y:S01]  /*1c80*/  IMAD R28, R5.reuse, 0x4, R26 ;  /* 0x00000004051c7824 */ /* 0x040fe200078e021a */
[----:B------:R1:W-:Y:S01]  /*1c90*/  @P2 STG.E.U16 desc[UR8][R16.64], R3 ;  /* 0x0000000310002986 */ /* 0x0003e2000c101508 */
[-C--:B--2---:R-:W-:Y:S02]  /*1ca0*/  LEA R8, P2, R24, R7.reuse, 0x1 ;  /* 0x0000000718087211 */ /* 0x084fe400078408ff */
[----:B------:R-:W-:Y:S01]  /*1cb0*/  IMAD R30, R5, 0x4, R28 ;  /* 0x00000004051e7824 */ /* 0x000fe200078e021c */
[----:B0-----:R-:W-:-:S02]  /*1cc0*/  LEA R14, P3, R26, R7, 0x1 ;  /* 0x000000071a0e7211 */ /* 0x001fc400078608ff */
[-C--:B------:R-:W-:Y:S01]  /*1cd0*/  LEA.HI.X.SX32 R9, R24, R11.reuse, 0x1, P2 ;  /* 0x0000000b18097211 */ /* 0x080fe200010f0eff */
[----:B------:R-:W-:Y:S01]  /*1ce0*/  IMAD R32, R5, 0x4, R30 ;  /* 0x0000000405207824 */ /* 0x000fe200078e021e */
[----:B------:R-:W-:Y:S01]  /*1cf0*/  ISETP.LT.AND P5, PT, R21, UR15, !P0 ;  /* 0x0000000f15007c0c */ /* 0x000fe2000c7a1270 */
[----:B------:R0:W-:Y:S01]  /*1d00*/  @P6 STG.E.U16 desc[UR8][R22.64], R19 ;  /* 0x0000001316006986 */ /* 0x0001e2000c101508 */
[----:B------:R-:W-:Y:S02]  /*1d10*/  LEA.HI.X.SX32 R15, R26, R11, 0x1, P3 ;  /* 0x0000000b1a0f7211 */ /* 0x000fe400018f0eff */
[----:B-1----:R-:W-:Y:S02]  /*1d20*/  LEA R16, P2, R30, R7, 0x1 ;  /* 0x000000071e107211 */ /* 0x002fe400078408ff */
[----:B------:R-:W-:Y:S02]  /*1d30*/  ISETP.LT.AND P3, PT, R6, UR15, !P0 ;  /* 0x0000000f06007c0c */ /* 0x000fe4000c761270 */
[----:B------:R-:W-:-:S02]  /*1d40*/  LEA.HI.X.SX32 R17, R30, R11, 0x1, P2 ;  /* 0x0000000b1e117211 */ /* 0x000fc400010f0eff */
[----:B------:R-:W-:Y:S02]  /*1d50*/  LEA R20, P6, R28, R7, 0x1 ;  /* 0x000000071c147211 */ /* 0x000fe400078c08ff */
[----:B------:R-:W-:Y:S01]  /*1d60*/  ISETP.LT.AND P2, PT, R0, UR15, !P0 ;  /* 0x0000000f00007c0c */ /* 0x000fe2000c741270 */
[----:B0-----:R-:W-:Y:S01]  /*1d70*/  IMAD R22, R5, 0x4, R32 ;  /* 0x0000000405167824 */ /* 0x001fe200078e0220 */
[----:B------:R-:W-:Y:S02]  /*1d80*/  PRMT R4, R3, 0x7632, R4 ;  /* 0x0000763203047816 */ /* 0x000fe40000000004 */
[----:B------:R-:W-:Y:S02]  /*1d90*/  ISETP.LT.AND P0, PT, R2, UR15, !P0 ;  /* 0x0000000f02007c0c */ /* 0x000fe4000c701270 */
[----:B------:R-:W-:Y:S01]  /*1da0*/  LEA.HI.X.SX32 R21, R28, R11, 0x1, P6 ;  /* 0x0000000b1c157211 */ /* 0x000fe200030f0eff */
[----:B------:R0:W-:Y:S01]  /*1db0*/  @P5 STG.E.U16 desc[UR8][R8.64], R4 ;  /* 0x0000000408005986 */ /* 0x0001e2000c101508 */
[----:B------:R-:W-:-:S02]  /*1dc0*/  LEA R24, P6, R32, R7, 0x1 ;  /* 0x0000000720187211 */ /* 0x000fc400078c08ff */
[----:B------:R-:W-:Y:S02]  /*1dd0*/  PRMT R0, R4, 0x7632, R0 ;  /* 0x0000763204007816 */ /* 0x000fe40000000000 */
[----:B------:R-:W-:Y:S02]  /*1de0*/  PRMT R10, R10, 0x7632, R10 ;  /* 0x000076320a0a7816 */ /* 0x000fe4000000000a */
[----:B------:R-:W-:Y:S01]  /*1df0*/  PRMT R12, R12, 0x7632, R12 ;  /* 0x000076320c0c7816 */ /* 0x000fe2000000000c */
[----:B------:R0:W-:Y:S01]  /*1e00*/  @P4 STG.E.U16 desc[UR8][R14.64], R0 ;  /* 0x000000000e004986 */ /* 0x0001e2000c101508 */
[----:B------:R-:W-:Y:S02]  /*1e10*/  LEA.HI.X.SX32 R25, R32, R11, 0x1, P6 ;  /* 0x0000000b20197211 */ /* 0x000fe400030f0eff */
[----:B------:R-:W-:Y:S01]  /*1e20*/  PRMT R13, R13, 0x7632, R13 ;  /* 0x000076320d0d7816 */ /* 0x000fe2000000000d */
[----:B------:R0:W-:Y:S01]  /*1e30*/  @P3 STG.E.U16 desc[UR8][R20.64], R10 ;  /* 0x0000000a14003986 */ /* 0x0001e2000c101508 */
[----:B------:R-:W-:-:S03]  /*1e40*/  LEA R6, P6, R22, R7, 0x1 ;  /* 0x0000000716067211 */ /* 0x000fc600078c08ff */
[----:B------:R0:W-:Y:S01]  /*1e50*/  @P2 STG.E.U16 desc[UR8][R16.64], R12 ;  /* 0x0000000c10002986 */ /* 0x0001e2000c101508 */
[----:B------:R-:W-:-:S03]  /*1e60*/  LEA.HI.X.SX32 R7, R22, R11, 0x1, P6 ;  /* 0x0000000b16077211 */ /* 0x000fc600030f0eff */
[----:B------:R0:W-:Y:S01]  /*1e70*/  @P1 STG.E.U16 desc[UR8][R24.64], R13 ;  /* 0x0000000d18001986 */ /* 0x0001e2000c101508 */
[----:B------:R-:W-:Y:S05]  /*1e80*/  @!P0 EXIT ;  /* 0x000000000000894d */ /* 0x000fea0003800000 */
[----:B------:R-:W-:-:S05]  /*1e90*/  PRMT R3, R18, 0x7632, R3 ;  /* 0x0000763212037816 */ /* 0x000fca0000000003 */
[----:B------:R-:W-:Y:S01]  /*1ea0*/  STG.E.U16 desc[UR8][R6.64], R3 ;  /* 0x0000000306007986 */ /* 0x000fe2000c101508 */
[----:B------:R-:W-:Y:S05]  /*1eb0*/  EXIT ;  /* 0x000000000000794d */ /* 0x000fea0003800000 */
.L_x_3:
[----:B------:R-:W-:-:S00]  /*1ec0*/  BRA `(.L_x_3) ;  /* 0xfffffffc00fc7947 */ /* 0x000fc0000383ffff */
[----:B------:R-:W-:-:S00]  /*1ed0*/  NOP ;  /* 0x0000000000007918 */ /* 0x000fc00000000000 */
        /* <DEDUP_REMOVED lines=10> */
.L_x_4:


//--------------------- .nv.shared.matmul_kernel  --------------------------
	.section	.nv.shared.matmul_kernel,"aw",@nobits
	.sectionflags	@""
	.align	16
	.zero		1024


//--------------------- .nv.shared.reserved.0     --------------------------
	.section	.nv.shared.reserved.0,"aw",@nobits
	.weak		__nv_reservedSMEM_offset_0_alias
	.size		__nv_reservedSMEM_offset_0_alias, 0, 64
	.other		__nv_reservedSMEM_offset_0_alias,@"STO_CUDA_RESERVED_SHARED STV_DEFAULT"
__nv_reservedSMEM_offset_0_alias:
	.zero		0
	.zero		64


//--------------------- .nv.constant0.matmul_kernel --------------------------
	.section	.nv.constant0.matmul_kernel,"a",@progbits
	.sectionflags	@""
	.align	4
.nv.constant0.matmul_kernel:
	.zero		976


//--------------------- SYMBOLS --------------------------

	.type		.nv.reservedSmem.offset0,@object
	.size		.nv.reservedSmem.offset0,0x4
	.type		.nv.reservedSmem.cap,@object
	.size		.nv.reservedSmem.cap,0x4
